	.target	sm_90a

	.elftype	@"ET_EXEC"


//--------------------- .note.nv.tkinfo           --------------------------
	.section	.note.nv.tkinfo,"",@"SHT_NOTE"
	.sectionflags	@"SHF_NOTE_NV_TKINFO"
	.tkinfo
        /*0018*/ 	.word	0x00000002
        /*0030*/ 	.string	""
        /*0030*/ 	.string	"ptxas"
        /*0030*/ 	.string	"Cuda compilation tools, release 13.0, V13.0.88"
        /*0030*/ 	.string	"Build cuda_13.0.r13.0/compiler.36424714_0"
        /*0030*/ 	.string	"-arch sm_90a -m 64 "



//--------------------- .note.nv.cuinfo           --------------------------
	.section	.note.nv.cuinfo,"",@"SHT_NOTE"
	.sectionflags	@"SHF_NOTE_NV_CUINFO"
        /*0018*/ 	.short	0x0002
        /*001a*/ 	.short	0x005a
        /*001c*/ 	.short	0x0082
	.zero		2


//--------------------- .nv.info                  --------------------------
	.section	.nv.info,"",@"SHT_CUDA_INFO"
	.align	4


	//----- nvinfo : EIATTR_REGCOUNT
	.align		4
        /*0000*/ 	.byte	0x04, 0x2f
        /*0002*/ 	.short	(.L_15 - .L_14)
	.align		4
.L_14:
        /*0004*/ 	.word	index@(_ZN7cutlass13device_kernelINS_4gemm6kernel13GemmUniversalIN4cute5tupleIJiiiiEEENS1_10collective13CollectiveMmaINS1_34MainloopSm90TmaGmmaWarpSpecializedILi2ENS5_IJNS4_1CILi8EEENSA_ILi1EEESC_EEENS1_35KernelTmaWarpSpecializedCooperativeEEENS5_IJNSA_ILi128EEENSA_ILi64EEESG_EEEfNS5_IJlSC_lEEEfSJ_NS4_8TiledMMAINS4_8MMA_AtomIJNS4_4SM904GMMA29MMA_64x64x8_F32TF32TF32_SS_TNILNSN_7ScaleInE1ELSP_1EEEEEENS4_6LayoutINS5_IJNSA_ILi2EEESC_SC_EEENS5_IJSC_NSA_ILi0EEESV_EEEEENS5_IJNS4_10UnderscoreESY_SY_EEEEENS4_13SM90_TMA_LOADENS4_14ComposedLayoutINS4_7SwizzleILi3ELi4ELi3EEENS4_18smem_ptr_flag_bitsILi32EEENSS_INS5_IJSB_NSA_ILi32EEEEEENS5_IJS17_SC_EEEEEEEvNS4_8identityENS4_23SM90_TMA_LOAD_MULTICASTES1B_vS1C_EENS_8epilogue10collective6detail29Sm90TmaWarpSpecializedAdapterINS1G_15DefaultEpilogueIfSJ_SJ_NS1F_6thread17LinearCombinationIfLi1EffLNS1K_9ScaleType4KindE0ELNS_15FloatRoundStyleE2EfEENS1_15EpilogueDefaultEEEEEvvEEEEvNT_6ParamsE)
        /*0008*/ 	.word	0x000000a8


	//----- nvinfo : EIATTR_FRAME_SIZE
	.align		4
.L_15:
        /*000c*/ 	.byte	0x04, 0x11
        /*000e*/ 	.short	(.L_17 - .L_16)
	.align		4
.L_16:
        /*0010*/ 	.word	index@(_ZN7cutlass13device_kernelINS_4gemm6kernel13GemmUniversalIN4cute5tupleIJiiiiEEENS1_10collective13CollectiveMmaINS1_34MainloopSm90TmaGmmaWarpSpecializedILi2ENS5_IJNS4_1CILi8EEENSA_ILi1EEESC_EEENS1_35KernelTmaWarpSpecializedCooperativeEEENS5_IJNSA_ILi128EEENSA_ILi64EEESG_EEEfNS5_IJlSC_lEEEfSJ_NS4_8TiledMMAINS4_8MMA_AtomIJNS4_4SM904GMMA29MMA_64x64x8_F32TF32TF32_SS_TNILNSN_7ScaleInE1ELSP_1EEEEEENS4_6LayoutINS5_IJNSA_ILi2EEESC_SC_EEENS5_IJSC_NSA_ILi0EEESV_EEEEENS5_IJNS4_10UnderscoreESY_SY_EEEEENS4_13SM90_TMA_LOADENS4_14ComposedLayoutINS4_7SwizzleILi3ELi4ELi3EEENS4_18smem_ptr_flag_bitsILi32EEENSS_INS5_IJSB_NSA_ILi32EEEEEENS5_IJS17_SC_EEEEEEEvNS4_8identityENS4_23SM90_TMA_LOAD_MULTICASTES1B_vS1C_EENS_8epilogue10collective6detail29Sm90TmaWarpSpecializedAdapterINS1G_15DefaultEpilogueIfSJ_SJ_NS1F_6thread17LinearCombinationIfLi1EffLNS1K_9ScaleType4KindE0ELNS_15FloatRoundStyleE2EfEENS1_15EpilogueDefaultEEEEEvvEEEEvNT_6ParamsE)
        /*0014*/ 	.word	0x00000000


	//----- nvinfo : EIATTR_MIN_STACK_SIZE
	.align		4
.L_17:
        /*0018*/ 	.byte	0x04, 0x12
        /*001a*/ 	.short	(.L_19 - .L_18)
	.align		4
.L_18:
        /*001c*/ 	.word	index@(_ZN7cutlass13device_kernelINS_4gemm6kernel13GemmUniversalIN4cute5tupleIJiiiiEEENS1_10collective13CollectiveMmaINS1_34MainloopSm90TmaGmmaWarpSpecializedILi2ENS5_IJNS4_1CILi8EEENSA_ILi1EEESC_EEENS1_35KernelTmaWarpSpecializedCooperativeEEENS5_IJNSA_ILi128EEENSA_ILi64EEESG_EEEfNS5_IJlSC_lEEEfSJ_NS4_8TiledMMAINS4_8MMA_AtomIJNS4_4SM904GMMA29MMA_64x64x8_F32TF32TF32_SS_TNILNSN_7ScaleInE1ELSP_1EEEEEENS4_6LayoutINS5_IJNSA_ILi2EEESC_SC_EEENS5_IJSC_NSA_ILi0EEESV_EEEEENS5_IJNS4_10UnderscoreESY_SY_EEEEENS4_13SM90_TMA_LOADENS4_14ComposedLayoutINS4_7SwizzleILi3ELi4ELi3EEENS4_18smem_ptr_flag_bitsILi32EEENSS_INS5_IJSB_NSA_ILi32EEEEEENS5_IJS17_SC_EEEEEEEvNS4_8identityENS4_23SM90_TMA_LOAD_MULTICASTES1B_vS1C_EENS_8epilogue10collective6detail29Sm90TmaWarpSpecializedAdapterINS1G_15DefaultEpilogueIfSJ_SJ_NS1F_6thread17LinearCombinationIfLi1EffLNS1K_9ScaleType4KindE0ELNS_15FloatRoundStyleE2EfEENS1_15EpilogueDefaultEEEEEvvEEEEvNT_6ParamsE)
        /*0020*/ 	.word	0x00000000
.L_19:


//--------------------- .nv.compat                --------------------------
	.section	.nv.compat,"",@"SHT_CUDA_COMPAT_INFO"
	.align	4
        /*0000*/ 	.byte	0x02, 0x09, 0x01, 0x00, 0x02, 0x02, 0x04, 0x00, 0x02, 0x05, 0x05, 0x00, 0x03, 0x07, 0x01, 0x01
        /*0010*/ 	.byte	0x02, 0x03, 0x01, 0x00, 0x02, 0x06, 0x01, 0x00, 0x04, 0x0b, 0x08, 0x00, 0x00, 0x00, 0x00, 0x00
        /*0020*/ 	.byte	0x00, 0x00, 0x00, 0x00


//--------------------- .nv.info._ZN7cutlass13device_kernelINS_4gemm6kernel13GemmUniversalIN4cute5tupleIJiiiiEEENS1_10collective13CollectiveMmaINS1_34MainloopSm90TmaGmmaWarpSpecializedILi2ENS5_IJNS4_1CILi8EEENSA_ILi1EEESC_EEENS1_35KernelTmaWarpSpecializedCooperativeEEENS5_IJNSA_ILi128EEENSA_ILi64EEESG_EEEfNS5_IJlSC_lEEEfSJ_NS4_8TiledMMAINS4_8MMA_AtomIJNS4_4SM904GMMA29MMA_64x64x8_F32TF32TF32_SS_TNILNSN_7ScaleInE1ELSP_1EEEEEENS4_6LayoutINS5_IJNSA_ILi2EEESC_SC_EEENS5_IJSC_NSA_ILi0EEESV_EEEEENS5_IJNS4_10UnderscoreESY_SY_EEEEENS4_13SM90_TMA_LOADENS4_14ComposedLayoutINS4_7SwizzleILi3ELi4ELi3EEENS4_18smem_ptr_flag_bitsILi32EEENSS_INS5_IJSB_NSA_ILi32EEEEEENS5_IJS17_SC_EEEEEEEvNS4_8identityENS4_23SM90_TMA_LOAD_MULTICASTES1B_vS1C_EENS_8epilogue10collective6detail29Sm90TmaWarpSpecializedAdapterINS1G_15DefaultEpilogueIfSJ_SJ_NS1F_6thread17LinearCombinationIfLi1EffLNS1K_9ScaleType4KindE0ELNS_15FloatRoundStyleE2EfEENS1_15EpilogueDefaultEEEEEvvEEEEvNT_6ParamsE --------------------------
	.section	.nv.info._ZN7cutlass13device_kernelINS_4gemm6kernel13GemmUniversalIN4cute5tupleIJiiiiEEENS1_10collective13CollectiveMmaINS1_34MainloopSm90TmaGmmaWarpSpecializedILi2ENS5_IJNS4_1CILi8EEENSA_ILi1EEESC_EEENS1_35KernelTmaWarpSpecializedCooperativeEEENS5_IJNSA_ILi128EEENSA_ILi64EEESG_EEEfNS5_IJlSC_lEEEfSJ_NS4_8TiledMMAINS4_8MMA_AtomIJNS4_4SM904GMMA29MMA_64x64x8_F32TF32TF32_SS_TNILNSN_7ScaleInE1ELSP_1EEEEEENS4_6LayoutINS5_IJNSA_ILi2EEESC_SC_EEENS5_IJSC_NSA_ILi0EEESV_EEEEENS5_IJNS4_10UnderscoreESY_SY_EEEEENS4_13SM90_TMA_LOADENS4_14ComposedLayoutINS4_7SwizzleILi3ELi4ELi3EEENS4_18smem_ptr_flag_bitsILi32EEENSS_INS5_IJSB_NSA_ILi32EEEEEENS5_IJS17_SC_EEEEEEEvNS4_8identityENS4_23SM90_TMA_LOAD_MULTICASTES1B_vS1C_EENS_8epilogue10collective6detail29Sm90TmaWarpSpecializedAdapterINS1G_15DefaultEpilogueIfSJ_SJ_NS1F_6thread17LinearCombinationIfLi1EffLNS1K_9ScaleType4KindE0ELNS_15FloatRoundStyleE2EfEENS1_15EpilogueDefaultEEEEEvvEEEEvNT_6ParamsE,"",@"SHT_CUDA_INFO"
	.sectionflags	@""
	.align	4


	//----- nvinfo : EIATTR_CUDA_API_VERSION
	.align		4
        /*0000*/ 	.byte	0x04, 0x37
        /*0002*/ 	.short	(.L_21 - .L_20)
.L_20:
        /*0004*/ 	.word	0x00000082


	//----- nvinfo : EIATTR_KPARAM_INFO
	.align		4
.L_21:
        /*0008*/ 	.byte	0x04, 0x17
        /*000a*/ 	.short	(.L_23 - .L_22)
.L_22:
        /*000c*/ 	.word	0x00000000
        /*0010*/ 	.short	0x0000
        /*0012*/ 	.short	0x0070
        /*0014*/ 	.byte	0x00, 0xf0, 0x01, 0x10


	//----- nvinfo : EIATTR_SPARSE_MMA_MASK
	.align		4
.L_23:
        /*0018*/ 	.byte	0x03, 0x50
        /*001a*/ 	.short	0x0000


	//----- nvinfo : EIATTR_MAXREG_COUNT
	.align		4
        /*001c*/ 	.byte	0x03, 0x1b
        /*001e*/ 	.short	0x00a8


	//----- nvinfo : EIATTR_NUM_BARRIERS
	.align		4
        /*0020*/ 	.byte	0x02, 0x4c
        /*0022*/ 	.byte	0x01
	.zero		1


	//----- nvinfo : EIATTR_EXTERNS
	.align		4
        /*0024*/ 	.byte	0x04, 0x0f
        /*0026*/ 	.short	(.L_25 - .L_24)


	//   ....[0]....
	.align		4
.L_24:
        /*0028*/ 	.word	index@(__assertfail)


	//----- nvinfo : EIATTR_MERCURY_ISA_VERSION
	.align		4
.L_25:
        /*002c*/ 	.byte	0x03, 0x5f
        /*002e*/ 	.short	0x0101


	//----- nvinfo : EIATTR_INT_WARP_WIDE_INSTR_OFFSETS
	.align		4
        /*0030*/ 	.byte	0x04, 0x31
        /*0032*/ 	.short	(.L_27 - .L_26)


	//   ....[0]....
.L_26:
        /*0034*/ 	.word	0x00000490


	//   ....[1]....
        /*0038*/ 	.word	0x000004b0


	//   ....[2]....
        /*003c*/ 	.word	0x00000660


	//   ....[3]....
        /*0040*/ 	.word	0x00002930


	//----- nvinfo : EIATTR_COOP_GROUP_MASK_REGIDS
	.align		4
.L_27:
        /*0044*/ 	.byte	0x04, 0x29
        /*0046*/ 	.short	(.L_29 - .L_28)


	//   ....[0]....
.L_28:
        /*0048*/ 	.word	0xffffffff


	//   ....[1]....
        /*004c*/ 	.word	0xffffffff


	//   ....[2]....
        /*0050*/ 	.word	0xffffffff


	//   ....[3]....
        /*0054*/ 	.word	0xffffffff


	//   ....[4]....
        /*0058*/ 	.word	0xffffffff


	//   ....[5]....
        /*005c*/ 	.word	0xffffffff


	//----- nvinfo : EIATTR_COOP_GROUP_INSTR_OFFSETS
	.align		4
.L_29:
        /*0060*/ 	.byte	0x04, 0x28
        /*0062*/ 	.short	(.L_31 - .L_30)


	//   ....[0]....
.L_30:
        /*0064*/ 	.word	0x00000060


	//   ....[1]....
        /*0068*/ 	.word	0x00000070


	//   ....[2]....
        /*006c*/ 	.word	0x00000130


	//   ....[3]....
        /*0070*/ 	.word	0x000002c0


	//   ....[4]....
        /*0074*/ 	.word	0x000007c0


	//   ....[5]....
        /*0078*/ 	.word	0x00001440


	//----- nvinfo : EIATTR_REG_RECONFIG
	.align		4
.L_31:
        /*007c*/ 	.byte	0x01, 0x54
	.zero		2


	//----- nvinfo : EIATTR_SYSCALL_OFFSETS
	.align		4
        /*0080*/ 	.byte	0x04, 0x46
        /*0082*/ 	.short	(.L_33 - .L_32)


	//   ....[0]....
.L_32:
        /*0084*/ 	.word	0x00001630


	//----- nvinfo : EIATTR_MBARRIER_INSTR_OFFSETS
	.align		4
.L_33:
        /*0088*/ 	.byte	0x04, 0x39
        /*008a*/ 	.short	(.L_35 - .L_34)


	//   ....[0]....
.L_34:
        /*008c*/ 	.word	0x00000260
        /*0090*/ 	.word	0x000000ff
        /*0094*/ 	.word	0x00000000
        /*0098*/ 	.short	0x0100
        /*009a*/ 	.byte	0x08
	.zero		1


	//   ....[1]....
        /*009c*/ 	.word	0x00000270
        /*00a0*/ 	.word	0x000000ff
        /*00a4*/ 	.word	0x00000010
        /*00a8*/ 	.short	0x0100
        /*00aa*/ 	.byte	0x08
	.zero		1


	//   ....[2]....
        /*00ac*/ 	.word	0x00000280
        /*00b0*/ 	.word	0x000000ff
        /*00b4*/ 	.word	0x00000008
        /*00b8*/ 	.short	0x0100
        /*00ba*/ 	.byte	0x08
	.zero		1


	//   ....[3]....
        /*00bc*/ 	.word	0x00000290
        /*00c0*/ 	.word	0x000000ff
        /*00c4*/ 	.word	0x00000018
        /*00c8*/ 	.short	0x0100
        /*00ca*/ 	.byte	0x08
	.zero		1


	//   ....[4]....
        /*00cc*/ 	.word	0x000006f0
        /*00d0*/ 	.word	0x000000ff
        /*00d4*/ 	.word	0x00000030
        /*00d8*/ 	.short	0x0100
        /*00da*/ 	.byte	0x06
	.zero		1


	//   ....[5]....
        /*00dc*/ 	.word	0x00000770
        /*00e0*/ 	.word	0x000000ff
        /*00e4*/ 	.word	0x00000038
        /*00e8*/ 	.short	0x0100
        /*00ea*/ 	.byte	0x06
	.zero		1


	//   ....[6]....
        /*00ec*/ 	.word	0x000016f0
        /*00f0*/ 	.word	0x00000003
        /*00f4*/ 	.word	0x00000000
        /*00f8*/ 	.short	0x010a
        /*00fa*/ 	.byte	0x3f
	.zero		1


	//   ....[7]....
        /*00fc*/ 	.word	0x00001750
        /*0100*/ 	.word	0x00000003
        /*0104*/ 	.word	0x00000000
        /*0108*/ 	.short	0x010a
        /*010a*/ 	.byte	0x3f
	.zero		1


	//   ....[8]....
        /*010c*/ 	.word	0x00002000
        /*0110*/ 	.word	0x00000005
        /*0114*/ 	.word	0x00000000
        /*0118*/ 	.short	0x010a
        /*011a*/ 	.byte	0x3f
	.zero		1


	//   ....[9]....
        /*011c*/ 	.word	0x00002040
        /*0120*/ 	.word	0x00000005
        /*0124*/ 	.word	0x00000000
        /*0128*/ 	.short	0x010a
        /*012a*/ 	.byte	0x3f
	.zero		1


	//   ....[10]....
        /*012c*/ 	.word	0x000027e0
        /*0130*/ 	.word	0x00000004
        /*0134*/ 	.word	0x00000000
        /*0138*/ 	.short	0x0101
        /*013a*/ 	.byte	0x3f
	.zero		1


	//   ....[11]....
        /*013c*/ 	.word	0x000029a0
        /*0140*/ 	.word	0x00000000
        /*0144*/ 	.word	0x00000000
        /*0148*/ 	.short	0x0101
        /*014a*/ 	.byte	0x3f
	.zero		1


	//   ....[12]....
        /*014c*/ 	.word	0x00005600
        /*0150*/ 	.word	0x00000017
        /*0154*/ 	.word	0x00000010
        /*0158*/ 	.short	0x010a
        /*015a*/ 	.byte	0x3f
	.zero		1


	//   ....[13]....
        /*015c*/ 	.word	0x00005be0
        /*0160*/ 	.word	0x00000005
        /*0164*/ 	.word	0x00000038
        /*0168*/ 	.short	0x0101
        /*016a*/ 	.byte	0x3f
	.zero		1


	//   ....[14]....
        /*016c*/ 	.word	0x00006300
        /*0170*/ 	.word	0x00000007
        /*0174*/ 	.word	0x00000000
        /*0178*/ 	.short	0x010a
        /*017a*/ 	.byte	0x3f
	.zero		1


	//   ....[15]....
        /*017c*/ 	.word	0x00006380
        /*0180*/ 	.word	0x00000005
        /*0184*/ 	.word	0x00000000
        /*0188*/ 	.short	0x010a
        /*018a*/ 	.byte	0x3f
	.zero		1


	//   ....[16]....
        /*018c*/ 	.word	0x000063e0
        /*0190*/ 	.word	0x00000003
        /*0194*/ 	.word	0x00000000
        /*0198*/ 	.short	0x010a
        /*019a*/ 	.byte	0x3f
	.zero		1


	//   ....[17]....
        /*019c*/ 	.word	0x00006430
        /*01a0*/ 	.word	0x00000005
        /*01a4*/ 	.word	0x00000000
        /*01a8*/ 	.short	0x010a
        /*01aa*/ 	.byte	0x3f
	.zero		1


	//   ....[18]....
        /*01ac*/ 	.word	0x00006500
        /*01b0*/ 	.word	0x00000017
        /*01b4*/ 	.word	0x00000010
        /*01b8*/ 	.short	0x010a
        /*01ba*/ 	.byte	0x3f
	.zero		1


	//   ....[19]....
        /*01bc*/ 	.word	0x000065d0
        /*01c0*/ 	.word	0x00000007
        /*01c4*/ 	.word	0x00000000
        /*01c8*/ 	.short	0x010a
        /*01ca*/ 	.byte	0x3f
	.zero		1


	//----- nvinfo : EIATTR_NUM_MBARRIERS
	.align		4
.L_35:
        /*01cc*/ 	.byte	0x03, 0x38
        /*01ce*/ 	.short	0x0006


	//----- nvinfo : EIATTR_EXIT_INSTR_OFFSETS
	.align		4
        /*01d0*/ 	.byte	0x04, 0x1c
        /*01d2*/ 	.short	(.L_37 - .L_36)


	//   ....[0]....
.L_36:
        /*01d4*/ 	.word	0x00000990


	//   ....[1]....
        /*01d8*/ 	.word	0x000011a0


	//   ....[2]....
        /*01dc*/ 	.word	0x00004d80


	//   ....[3]....
        /*01e0*/ 	.word	0x000052e0


	//   ....[4]....
        /*01e4*/ 	.word	0x000063d0


	//----- nvinfo : EIATTR_MAX_THREADS
	.align		4
.L_37:
        /*01e8*/ 	.byte	0x04, 0x05
        /*01ea*/ 	.short	(.L_39 - .L_38)
.L_38:
        /*01ec*/ 	.word	0x00000180
        /*01f0*/ 	.word	0x00000001
        /*01f4*/ 	.word	0x00000001


	//----- nvinfo : EIATTR_CRS_STACK_SIZE
	.align		4
.L_39:
        /*01f8*/ 	.byte	0x04, 0x1e
        /*01fa*/ 	.short	(.L_41 - .L_40)
.L_40:
        /*01fc*/ 	.word	0x00000000


	//----- nvinfo : EIATTR_CBANK_PARAM_SIZE
	.align		4
.L_41:
        /*0200*/ 	.byte	0x03, 0x19
        /*0202*/ 	.short	0x0470


	//----- nvinfo : EIATTR_PARAM_CBANK
	.align		4
        /*0204*/ 	.byte	0x04, 0x0a
        /*0206*/ 	.short	(.L_43 - .L_42)
	.align		4
.L_42:
        /*0208*/ 	.word	index@(.nv.constant0._ZN7cutlass13device_kernelINS_4gemm6kernel13GemmUniversalIN4cute5tupleIJiiiiEEENS1_10collective13CollectiveMmaINS1_34MainloopSm90TmaGmmaWarpSpecializedILi2ENS5_IJNS4_1CILi8EEENSA_ILi1EEESC_EEENS1_35KernelTmaWarpSpecializedCooperativeEEENS5_IJNSA_ILi128EEENSA_ILi64EEESG_EEEfNS5_IJlSC_lEEEfSJ_NS4_8TiledMMAINS4_8MMA_AtomIJNS4_4SM904GMMA29MMA_64x64x8_F32TF32TF32_SS_TNILNSN_7ScaleInE1ELSP_1EEEEEENS4_6LayoutINS5_IJNSA_ILi2EEESC_SC_EEENS5_IJSC_NSA_ILi0EEESV_EEEEENS5_IJNS4_10UnderscoreESY_SY_EEEEENS4_13SM90_TMA_LOADENS4_14ComposedLayoutINS4_7SwizzleILi3ELi4ELi3EEENS4_18smem_ptr_flag_bitsILi32EEENSS_INS5_IJSB_NSA_ILi32EEEEEENS5_IJS17_SC_EEEEEEEvNS4_8identityENS4_23SM90_TMA_LOAD_MULTICASTES1B_vS1C_EENS_8epilogue10collective6detail29Sm90TmaWarpSpecializedAdapterINS1G_15DefaultEpilogueIfSJ_SJ_NS1F_6thread17LinearCombinationIfLi1EffLNS1K_9ScaleType4KindE0ELNS_15FloatRoundStyleE2EfEENS1_15EpilogueDefaultEEEEEvvEEEEvNT_6ParamsE)
        /*020c*/ 	.short	0x0210
        /*020e*/ 	.short	0x0470


	//----- nvinfo : EIATTR_SW_WAR
	.align		4
.L_43:
        /*0210*/ 	.byte	0x04, 0x36
        /*0212*/ 	.short	(.L_45 - .L_44)
.L_44:
        /*0214*/ 	.word	0x00000008
.L_45:


//--------------------- .nv.callgraph             --------------------------
	.section	.nv.callgraph,"",@"SHT_CUDA_CALLGRAPH"
	.align	4
	.sectionentsize	8
	.align		4
        /*0000*/ 	.word	0x00000000
	.align		4
        /*0004*/ 	.word	0xffffffff
	.align		4
        /*0008*/ 	.word	index@(_ZN7cutlass13device_kernelINS_4gemm6kernel13GemmUniversalIN4cute5tupleIJiiiiEEENS1_10collective13CollectiveMmaINS1_34MainloopSm90TmaGmmaWarpSpecializedILi2ENS5_IJNS4_1CILi8EEENSA_ILi1EEESC_EEENS1_35KernelTmaWarpSpecializedCooperativeEEENS5_IJNSA_ILi128EEENSA_ILi64EEESG_EEEfNS5_IJlSC_lEEEfSJ_NS4_8TiledMMAINS4_8MMA_AtomIJNS4_4SM904GMMA29MMA_64x64x8_F32TF32TF32_SS_TNILNSN_7ScaleInE1ELSP_1EEEEEENS4_6LayoutINS5_IJNSA_ILi2EEESC_SC_EEENS5_IJSC_NSA_ILi0EEESV_EEEEENS5_IJNS4_10UnderscoreESY_SY_EEEEENS4_13SM90_TMA_LOADENS4_14ComposedLayoutINS4_7SwizzleILi3ELi4ELi3EEENS4_18smem_ptr_flag_bitsILi32EEENSS_INS5_IJSB_NSA_ILi32EEEEEENS5_IJS17_SC_EEEEEEEvNS4_8identityENS4_23SM90_TMA_LOAD_MULTICASTES1B_vS1C_EENS_8epilogue10collective6detail29Sm90TmaWarpSpecializedAdapterINS1G_15DefaultEpilogueIfSJ_SJ_NS1F_6thread17LinearCombinationIfLi1EffLNS1K_9ScaleType4KindE0ELNS_15FloatRoundStyleE2EfEENS1_15EpilogueDefaultEEEEEvvEEEEvNT_6ParamsE)
	.align		4
        /*000c*/ 	.word	index@(__assertfail)
	.align		4
        /*0010*/ 	.word	0x00000000
	.align		4
        /*0014*/ 	.word	0xfffffffe
	.align		4
        /*0018*/ 	.word	0x00000000
	.align		4
        /*001c*/ 	.word	0xfffffffd
	.align		4
        /*0020*/ 	.word	0x00000000
	.align		4
        /*0024*/ 	.word	0xfffffffc


//--------------------- .nv.constant4             --------------------------
	.section	.nv.constant4,"a",@progbits
	.align	8
	.align		8
.nv.constant4:
        /*0000*/ 	.dword	__assertfail
	.align		8
        /*0008*/ 	.dword	__unnamed_1
	.align		8
        /*0010*/ 	.dword	_ZN40_INTERNAL_84335286_4_k_cu_2b8f485f_198544cuda3std3__45__cpo5beginE
	.align		8
        /*0018*/ 	.dword	_ZN40_INTERNAL_84335286_4_k_cu_2b8f485f_198544cuda3std3__45__cpo3endE
	.align		8
        /*0020*/ 	.dword	_ZN40_INTERNAL_84335286_4_k_cu_2b8f485f_198544cuda3std3__45__cpo6cbeginE
	.align		8
        /*0028*/ 	.dword	_ZN40_INTERNAL_84335286_4_k_cu_2b8f485f_198544cuda3std3__45__cpo4cendE
	.align		8
        /*0030*/ 	.dword	_ZN40_INTERNAL_84335286_4_k_cu_2b8f485f_198544cuda3std3__442_GLOBAL__N__84335286_4_k_cu_2b8f485f_198546ignoreE
	.align		8
        /*0038*/ 	.dword	_ZN40_INTERNAL_84335286_4_k_cu_2b8f485f_198544cuda3std3__419piecewise_constructE
	.align		8
        /*0040*/ 	.dword	_ZN40_INTERNAL_84335286_4_k_cu_2b8f485f_198544cuda3std3__48in_placeE
	.align		8
        /*0048*/ 	.dword	_ZN40_INTERNAL_84335286_4_k_cu_2b8f485f_198544cuda3std6ranges3__45__cpo4swapE
	.align		8
        /*0050*/ 	.dword	_ZN40_INTERNAL_84335286_4_k_cu_2b8f485f_198544cuda3std6ranges3__45__cpo9iter_moveE
	.align		8
        /*0058*/ 	.dword	_ZN40_INTERNAL_84335286_4_k_cu_2b8f485f_198544cute7productE
	.align		8
        /*0060*/ 	.dword	_ZN40_INTERNAL_84335286_4_k_cu_2b8f485f_198544cute1_E
	.align		8
        /*0068*/ 	.dword	$str$22
	.align		8
        /*0070*/ 	.dword	$str$23


//--------------------- .text._ZN7cutlass13device_kernelINS_4gemm6kernel13GemmUniversalIN4cute5tupleIJiiiiEEENS1_10collective13CollectiveMmaINS1_34MainloopSm90TmaGmmaWarpSpecializedILi2ENS5_IJNS4_1CILi8EEENSA_ILi1EEESC_EEENS1_35KernelTmaWarpSpecializedCooperativeEEENS5_IJNSA_ILi128EEENSA_ILi64EEESG_EEEfNS5_IJlSC_lEEEfSJ_NS4_8TiledMMAINS4_8MMA_AtomIJNS4_4SM904GMMA29MMA_64x64x8_F32TF32TF32_SS_TNILNSN_7ScaleInE1ELSP_1EEEEEENS4_6LayoutINS5_IJNSA_ILi2EEESC_SC_EEENS5_IJSC_NSA_ILi0EEESV_EEEEENS5_IJNS4_10UnderscoreESY_SY_EEEEENS4_13SM90_TMA_LOADENS4_14ComposedLayoutINS4_7SwizzleILi3ELi4ELi3EEENS4_18smem_ptr_flag_bitsILi32EEENSS_INS5_IJSB_NSA_ILi32EEEEEENS5_IJS17_SC_EEEEEEEvNS4_8identityENS4_23SM90_TMA_LOAD_MULTICASTES1B_vS1C_EENS_8epilogue10collective6detail29Sm90TmaWarpSpecializedAdapterINS1G_15DefaultEpilogueIfSJ_SJ_NS1F_6thread17LinearCombinationIfLi1EffLNS1K_9ScaleType4KindE0ELNS_15FloatRoundStyleE2EfEENS1_15EpilogueDefaultEEEEEvvEEEEvNT_6ParamsE --------------------------
	.section	.text._ZN7cutlass13device_kernelINS_4gemm6kernel13GemmUniversalIN4cute5tupleIJiiiiEEENS1_10collective13CollectiveMmaINS1_34MainloopSm90TmaGmmaWarpSpecializedILi2ENS5_IJNS4_1CILi8EEENSA_ILi1EEESC_EEENS1_35KernelTmaWarpSpecializedCooperativeEEENS5_IJNSA_ILi128EEENSA_ILi64EEESG_EEEfNS5_IJlSC_lEEEfSJ_NS4_8TiledMMAINS4_8MMA_AtomIJNS4_4SM904GMMA29MMA_64x64x8_F32TF32TF32_SS_TNILNSN_7ScaleInE1ELSP_1EEEEEENS4_6LayoutINS5_IJNSA_ILi2EEESC_SC_EEENS5_IJSC_NSA_ILi0EEESV_EEEEENS5_IJNS4_10UnderscoreESY_SY_EEEEENS4_13SM90_TMA_LOADENS4_14ComposedLayoutINS4_7SwizzleILi3ELi4ELi3EEENS4_18smem_ptr_flag_bitsILi32EEENSS_INS5_IJSB_NSA_ILi32EEEEEENS5_IJS17_SC_EEEEEEEvNS4_8identityENS4_23SM90_TMA_LOAD_MULTICASTES1B_vS1C_EENS_8epilogue10collective6detail29Sm90TmaWarpSpecializedAdapterINS1G_15DefaultEpilogueIfSJ_SJ_NS1F_6thread17LinearCombinationIfLi1EffLNS1K_9ScaleType4KindE0ELNS_15FloatRoundStyleE2EfEENS1_15EpilogueDefaultEEEEEvvEEEEvNT_6ParamsE,"ax",@progbits
	.align	128
.text._ZN7cutlass13device_kernelINS_4gemm6kernel13GemmUniversalIN4cute5tupleIJiiiiEEENS1_10collective13CollectiveMmaINS1_34MainloopSm90TmaGmmaWarpSpecializedILi2ENS5_IJNS4_1CILi8EEENSA_ILi1EEESC_EEENS1_35KernelTmaWarpSpecializedCooperativeEEENS5_IJNSA_ILi128EEENSA_ILi64EEESG_EEEfNS5_IJlSC_lEEEfSJ_NS4_8TiledMMAINS4_8MMA_AtomIJNS4_4SM904GMMA29MMA_64x64x8_F32TF32TF32_SS_TNILNSN_7ScaleInE1ELSP_1EEEEEENS4_6LayoutINS5_IJNSA_ILi2EEESC_SC_EEENS5_IJSC_NSA_ILi0EEESV_EEEEENS5_IJNS4_10UnderscoreESY_SY_EEEEENS4_13SM90_TMA_LOADENS4_14ComposedLayoutINS4_7SwizzleILi3ELi4ELi3EEENS4_18smem_ptr_flag_bitsILi32EEENSS_INS5_IJSB_NSA_ILi32EEEEEENS5_IJS17_SC_EEEEEEEvNS4_8identityENS4_23SM90_TMA_LOAD_MULTICASTES1B_vS1C_EENS_8epilogue10collective6detail29Sm90TmaWarpSpecializedAdapterINS1G_15DefaultEpilogueIfSJ_SJ_NS1F_6thread17LinearCombinationIfLi1EffLNS1K_9ScaleType4KindE0ELNS_15FloatRoundStyleE2EfEENS1_15EpilogueDefaultEEEEEvvEEEEvNT_6ParamsE:
        .type           _ZN7cutlass13device_kernelINS_4gemm6kernel13GemmUniversalIN4cute5tupleIJiiiiEEENS1_10collective13CollectiveMmaINS1_34MainloopSm90TmaGmmaWarpSpecializedILi2ENS5_IJNS4_1CILi8EEENSA_ILi1EEESC_EEENS1_35KernelTmaWarpSpecializedCooperativeEEENS5_IJNSA_ILi128EEENSA_ILi64EEESG_EEEfNS5_IJlSC_lEEEfSJ_NS4_8TiledMMAINS4_8MMA_AtomIJNS4_4SM904GMMA29MMA_64x64x8_F32TF32TF32_SS_TNILNSN_7ScaleInE1ELSP_1EEEEEENS4_6LayoutINS5_IJNSA_ILi2EEESC_SC_EEENS5_IJSC_NSA_ILi0EEESV_EEEEENS5_IJNS4_10UnderscoreESY_SY_EEEEENS4_13SM90_TMA_LOADENS4_14ComposedLayoutINS4_7SwizzleILi3ELi4ELi3EEENS4_18smem_ptr_flag_bitsILi32EEENSS_INS5_IJSB_NSA_ILi32EEEEEENS5_IJS17_SC_EEEEEEEvNS4_8identityENS4_23SM90_TMA_LOAD_MULTICASTES1B_vS1C_EENS_8epilogue10collective6detail29Sm90TmaWarpSpecializedAdapterINS1G_15DefaultEpilogueIfSJ_SJ_NS1F_6thread17LinearCombinationIfLi1EffLNS1K_9ScaleType4KindE0ELNS_15FloatRoundStyleE2EfEENS1_15EpilogueDefaultEEEEEvvEEEEvNT_6ParamsE,@function
        .size           _ZN7cutlass13device_kernelINS_4gemm6kernel13GemmUniversalIN4cute5tupleIJiiiiEEENS1_10collective13CollectiveMmaINS1_34MainloopSm90TmaGmmaWarpSpecializedILi2ENS5_IJNS4_1CILi8EEENSA_ILi1EEESC_EEENS1_35KernelTmaWarpSpecializedCooperativeEEENS5_IJNSA_ILi128EEENSA_ILi64EEESG_EEEfNS5_IJlSC_lEEEfSJ_NS4_8TiledMMAINS4_8MMA_AtomIJNS4_4SM904GMMA29MMA_64x64x8_F32TF32TF32_SS_TNILNSN_7ScaleInE1ELSP_1EEEEEENS4_6LayoutINS5_IJNSA_ILi2EEESC_SC_EEENS5_IJSC_NSA_ILi0EEESV_EEEEENS5_IJNS4_10UnderscoreESY_SY_EEEEENS4_13SM90_TMA_LOADENS4_14ComposedLayoutINS4_7SwizzleILi3ELi4ELi3EEENS4_18smem_ptr_flag_bitsILi32EEENSS_INS5_IJSB_NSA_ILi32EEEEEENS5_IJS17_SC_EEEEEEEvNS4_8identityENS4_23SM90_TMA_LOAD_MULTICASTES1B_vS1C_EENS_8epilogue10collective6detail29Sm90TmaWarpSpecializedAdapterINS1G_15DefaultEpilogueIfSJ_SJ_NS1F_6thread17LinearCombinationIfLi1EffLNS1K_9ScaleType4KindE0ELNS_15FloatRoundStyleE2EfEENS1_15EpilogueDefaultEEEEEvvEEEEvNT_6ParamsE,(.L_x_129 - _ZN7cutlass13device_kernelINS_4gemm6kernel13GemmUniversalIN4cute5tupleIJiiiiEEENS1_10collective13CollectiveMmaINS1_34MainloopSm90TmaGmmaWarpSpecializedILi2ENS5_IJNS4_1CILi8EEENSA_ILi1EEESC_EEENS1_35KernelTmaWarpSpecializedCooperativeEEENS5_IJNSA_ILi128EEENSA_ILi64EEESG_EEEfNS5_IJlSC_lEEEfSJ_NS4_8TiledMMAINS4_8MMA_AtomIJNS4_4SM904GMMA29MMA_64x64x8_F32TF32TF32_SS_TNILNSN_7ScaleInE1ELSP_1EEEEEENS4_6LayoutINS5_IJNSA_ILi2EEESC_SC_EEENS5_IJSC_NSA_ILi0EEESV_EEEEENS5_IJNS4_10UnderscoreESY_SY_EEEEENS4_13SM90_TMA_LOADENS4_14ComposedLayoutINS4_7SwizzleILi3ELi4ELi3EEENS4_18smem_ptr_flag_bitsILi32EEENSS_INS5_IJSB_NSA_ILi32EEEEEENS5_IJS17_SC_EEEEEEEvNS4_8identityENS4_23SM90_TMA_LOAD_MULTICASTES1B_vS1C_EENS_8epilogue10collective6detail29Sm90TmaWarpSpecializedAdapterINS1G_15DefaultEpilogueIfSJ_SJ_NS1F_6thread17LinearCombinationIfLi1EffLNS1K_9ScaleType4KindE0ELNS_15FloatRoundStyleE2EfEENS1_15EpilogueDefaultEEEEEvvEEEEvNT_6ParamsE)
        .other          _ZN7cutlass13device_kernelINS_4gemm6kernel13GemmUniversalIN4cute5tupleIJiiiiEEENS1_10collective13CollectiveMmaINS1_34MainloopSm90TmaGmmaWarpSpecializedILi2ENS5_IJNS4_1CILi8EEENSA_ILi1EEESC_EEENS1_35KernelTmaWarpSpecializedCooperativeEEENS5_IJNSA_ILi128EEENSA_ILi64EEESG_EEEfNS5_IJlSC_lEEEfSJ_NS4_8TiledMMAINS4_8MMA_AtomIJNS4_4SM904GMMA29MMA_64x64x8_F32TF32TF32_SS_TNILNSN_7ScaleInE1ELSP_1EEEEEENS4_6LayoutINS5_IJNSA_ILi2EEESC_SC_EEENS5_IJSC_NSA_ILi0EEESV_EEEEENS5_IJNS4_10UnderscoreESY_SY_EEEEENS4_13SM90_TMA_LOADENS4_14ComposedLayoutINS4_7SwizzleILi3ELi4ELi3EEENS4_18smem_ptr_flag_bitsILi32EEENSS_INS5_IJSB_NSA_ILi32EEEEEENS5_IJS17_SC_EEEEEEEvNS4_8identityENS4_23SM90_TMA_LOAD_MULTICASTES1B_vS1C_EENS_8epilogue10collective6detail29Sm90TmaWarpSpecializedAdapterINS1G_15DefaultEpilogueIfSJ_SJ_NS1F_6thread17LinearCombinationIfLi1EffLNS1K_9ScaleType4KindE0ELNS_15FloatRoundStyleE2EfEENS1_15EpilogueDefaultEEEEEvvEEEEvNT_6ParamsE,@"STO_CUDA_ENTRY STV_DEFAULT"
_ZN7cutlass13device_kernelINS_4gemm6kernel13GemmUniversalIN4cute5tupleIJiiiiEEENS1_10collective13CollectiveMmaINS1_34MainloopSm90TmaGmmaWarpSpecializedILi2ENS5_IJNS4_1CILi8EEENSA_ILi1EEESC_EEENS1_35KernelTmaWarpSpecializedCooperativeEEENS5_IJNSA_ILi128EEENSA_ILi64EEESG_EEEfNS5_IJlSC_lEEEfSJ_NS4_8TiledMMAINS4_8MMA_AtomIJNS4_4SM904GMMA29MMA_64x64x8_F32TF32TF32_SS_TNILNSN_7ScaleInE1ELSP_1EEEEEENS4_6LayoutINS5_IJNSA_ILi2EEESC_SC_EEENS5_IJSC_NSA_ILi0EEESV_EEEEENS5_IJNS4_10UnderscoreESY_SY_EEEEENS4_13SM90_TMA_LOADENS4_14ComposedLayoutINS4_7SwizzleILi3ELi4ELi3EEENS4_18smem_ptr_flag_bitsILi32EEENSS_INS5_IJSB_NSA_ILi32EEEEEENS5_IJS17_SC_EEEEEEEvNS4_8identityENS4_23SM90_TMA_LOAD_MULTICASTES1B_vS1C_EENS_8epilogue10collective6detail29Sm90TmaWarpSpecializedAdapterINS1G_15DefaultEpilogueIfSJ_SJ_NS1F_6thread17LinearCombinationIfLi1EffLNS1K_9ScaleType4KindE0ELNS_15FloatRoundStyleE2EfEENS1_15EpilogueDefaultEEEEEvvEEEEvNT_6ParamsE:
[----:B------:R-:W0:Y:S01]  /*0000*/  LDC R1, c[0x0][0x28] ;  /* 0x00000a00ff017b82 */ /* 0x000e220000000800 */
[----:B------:R-:W1:Y:S01]  /*0010*/  S2R R63, SR_TID.X ;  /* 0x00000000003f7919 */ /* 0x000e620000002100 */
[----:B------:R-:W-:Y:S01]  /*0020*/  ELECT P0, URZ, PT ;  /* 0x00000000003f782f */ /* 0x000fe20003800000 */
[----:B------:R-:W-:Y:S01]  /*0030*/  BSSY B0, `(.L_x_0) ;  /* 0x000000f000007945 */ /* 0x000fe20003800000 */
[--C-:B-1----:R-:W-:Y:S02]  /*0040*/  SHF.R.U32.HI R0, RZ, 0x5, R63.reuse ;  /* 0x00000005ff007819 */ /* 0x102fe4000001163f */
[----:B------:R-:W-:-:S03]  /*0050*/  SHF.R.U32.HI R6, RZ, 0x7, R63 ;  /* 0x00000007ff067819 */ /* 0x000fc6000001163f */
[----:B------:R-:W1:Y:S04]  /*0060*/  SHFL.IDX PT, R3, R0, RZ, 0x1f ;  /* 0x00001fff00037589 */ /* 0x000e6800000e0000 */
[----:B------:R2:W3:Y:S01]  /*0070*/  SHFL.IDX PT, R2, R6, RZ, 0x1f ;  /* 0x00001fff06027589 */ /* 0x0004e200000e0000 */
[----:B-1----:R-:W-:-:S13]  /*0080*/  ISETP.NE.OR P0, PT, R3, RZ, !P0 ;  /* 0x000000ff0300720c */ /* 0x002fda0004705670 */
[----:B0-23--:R-:W-:Y:S05]  /*0090*/  @P0 BRA `(.L_x_1) ;  /* 0x0000000000200947 */ /* 0x00dfea0003800000 */
[----:B------:R-:W-:Y:S02]  /*00a0*/  ULDC.64 UR4, c[0x0][0x198] ;  /* 0x0000660000047ab9 */ /* 0x000fe40000000a00 */
[----:B------:R-:W-:Y:S02]  /*00b0*/  UIADD3 UR6, UP0, UR4, 0xf0, URZ ;  /* 0x000000f004067890 */ /* 0x000fe4000ff1e03f */
[----:B------:R-:W-:Y:S02]  /*00c0*/  UIADD3 UR4, UP1, UR4, 0x1f0, URZ ;  /* 0x000001f004047890 */ /* 0x000fe4000ff3e03f */
[----:B------:R-:W-:Y:S02]  /*00d0*/  UIADD3.X UR7, URZ, UR5, URZ, UP0, !UPT ;  /* 0x000000053f077290 */ /* 0x000fe400087fe43f */
[----:B------:R-:W-:-:S07]  /*00e0*/  UIADD3.X UR5, URZ, UR5, URZ, UP1, !UPT ;  /* 0x000000053f057290 */ /* 0x000fce0008ffe43f */
[----:B------:R0:W-:Y:S02]  /*00f0*/  UTMACCTL.PF [UR6] ;  /* 0x00000000060079b9 */ /* 0x0001e40008040000 */
[----:B------:R0:W-:Y:S02]  /*0100*/  UTMACCTL.PF [UR4] ;  /* 0x00000000040079b9 */ /* 0x0001e40008040000 */
[----:B0-----:R-:W-:Y:S01]  /*0110*/  NOP ;  /* 0x0000000000007918 */ /* 0x001fe20000000000 */
.L_x_1:
[----:B------:R-:W-:Y:S05]  /*0120*/  BSYNC B0 ;  /* 0x0000000000007941 */ /* 0x000fea0003800000 */
.L_x_0:
[----:B------:R-:W0:Y:S01]  /*0130*/  SHFL.IDX PT, R5, R0, RZ, 0x1f ;  /* 0x00001fff00057589 */ /* 0x000e2200000e0000 */
[----:B------:R-:W-:-:S04]  /*0140*/  SHF.R.S32.HI R4, RZ, 0x1f, R63 ;  /* 0x0000001fff047819 */ /* 0x000fc8000001143f */
[----:B------:R-:W-:-:S04]  /*0150*/  LEA.HI R4, R4, R63, RZ, 0x7 ;  /* 0x0000003f04047211 */ /* 0x000fc800078f38ff */
[----:B------:R-:W-:Y:S02]  /*0160*/  LOP3.LUT R4, R4, 0xffffff80, RZ, 0xc0, !PT ;  /* 0xffffff8004047812 */ /* 0x000fe400078ec0ff */
[----:B0-----:R-:W-:-:S13]  /*0170*/  ISETP.NE.AND P0, PT, R5, RZ, PT ;  /* 0x000000ff0500720c */ /* 0x001fda0003f05270 */
[----:B------:R-:W-:Y:S05]  /*0180*/  @P0 BRA `(.L_x_2) ;  /* 0x0000000000480947 */ /* 0x000fea0003800000 */
[----:B------:R-:W0:Y:S01]  /*0190*/  S2UR UR8, SR_CgaCtaId ;  /* 0x00000000000879c3 */ /* 0x000e220000008800 */
[----:B------:R-:W-:Y:S01]  /*01a0*/  UMOV UR4, 0x400 ;  /* 0x0000040000047882 */ /* 0x000fe20000000000 */
[----:B------:R-:W-:Y:S01]  /*01b0*/  UMOV UR5, 0x1 ;  /* 0x0000000100057882 */ /* 0x000fe20000000000 */
[----:B------:R-:W-:Y:S01]  /*01c0*/  UMOV UR6, 0x10 ;  /* 0x0000001000067882 */ /* 0x000fe20000000000 */
[----:B------:R-:W-:Y:S01]  /*01d0*/  ELECT P0, URZ, PT ;  /* 0x00000000003f782f */ /* 0x000fe20003800000 */
[----:B------:R-:W-:-:S04]  /*01e0*/  UIADD3 UR6, -UR6, 0x100000, URZ ;  /* 0x0010000006067890 */ /* 0x000fc8000fffe13f */
[----:B------:R-:W-:Y:S02]  /*01f0*/  USHF.L.U32 UR7, UR6, 0xb, URZ ;  /* 0x0000000b06077899 */ /* 0x000fe4000800063f */
[----:B------:R-:W-:Y:S02]  /*0200*/  USHF.L.U32 UR6, UR6, 0x1, URZ ;  /* 0x0000000106067899 */ /* 0x000fe4000800063f */
[----:B0-----:R-:W-:Y:S02]  /*0210*/  ULEA UR8, UR8, UR4, 0x18 ;  /* 0x0000000408087291 */ /* 0x001fe4000f8ec03f */
[----:B------:R-:W-:-:S04]  /*0220*/  UIADD3 UR4, -UR5, 0x100000, URZ ;  /* 0x0010000005047890 */ /* 0x000fc8000fffe13f */
[----:B------:R-:W-:Y:S02]  /*0230*/  USHF.L.U32 UR5, UR4, 0xb, URZ ;  /* 0x0000000b04057899 */ /* 0x000fe4000800063f */
[----:B------:R-:W-:Y:S01]  /*0240*/  USHF.L.U32 UR4, UR4, 0x1, URZ ;  /* 0x0000000104047899 */ /* 0x000fe2000800063f */
[----:B------:R-:W0:Y:S11]  /*0250*/  FENCE.VIEW.ASYNC.S ;  /* 0x00000000000073c6 */ /* 0x000e360000000000 */
[----:B0-----:R0:W1:Y:S01]  /*0260*/  SYNCS.EXCH.64 URZ, [UR8], UR4 ;  /* 0x00000004083f75b2 */ /* 0x0010620008000100 */
[----:B------:R0:W2:Y:S01]  /*0270*/  SYNCS.EXCH.64 URZ, [UR8+0x10], UR6 ;  /* 0x00001006083f75b2 */ /* 0x0000a20008000100 */
[----:B------:R0:W3:Y:S01]  /*0280*/  SYNCS.EXCH.64 URZ, [UR8+0x8], UR4 ;  /* 0x00000804083f75b2 */ /* 0x0000e20008000100 */
[----:B------:R0:W4:Y:S01]  /*0290*/  SYNCS.EXCH.64 URZ, [UR8+0x18], UR6 ;  /* 0x00001806083f75b2 */ /* 0x0001220008000100 */
[----:B------:R-:W-:Y:S01]  /*02a0*/  NOP ;  /* 0x0000000000007918 */ /* 0x000fe20000000000 */
.L_x_2:
[----:B------:R-:W-:Y:S01]  /*02b0*/  IMAD.IADD R8, R63, 0x1, -R4 ;  /* 0x000000013f087824 */ /* 0x000fe200078e0a04 */
[----:B------:R-:W5:Y:S01]  /*02c0*/  SHFL.IDX PT, R0, R0, RZ, 0x1f ;  /* 0x00001fff00007589 */ /* 0x000f6200000e0000 */
[----:B0-----:R-:W0:Y:S01]  /*02d0*/  S2UR UR8, SR_CTAID.X ;  /* 0x00000000000879c3 */ /* 0x001e220000002500 */
[----:B------:R-:W-:Y:S02]  /*02e0*/  SHF.R.S32.HI R12, RZ, 0x1f, R5 ;  /* 0x0000001fff0c7819 */ /* 0x000fe40000011405 */
[----:B------:R-:W-:Y:S02]  /*02f0*/  ELECT P0, URZ, PT ;  /* 0x00000000003f782f */ /* 0x000fe40003800000 */
[----:B------:R-:W-:Y:S01]  /*0300*/  SHF.R.S32.HI R7, RZ, 0x1f, R8 ;  /* 0x0000001fff077819 */ /* 0x000fe20000011408 */
[----:B------:R-:W1:Y:S01]  /*0310*/  S2R R4, SR_CTAID.Y ;  /* 0x0000000000047919 */ /* 0x000e620000002600 */
[----:B------:R-:W-:Y:S01]  /*0320*/  LEA.HI R12, R12, R5, RZ, 0x2 ;  /* 0x000000050c0c7211 */ /* 0x000fe200078f10ff */
[----:B------:R-:W-:Y:S01]  /*0330*/  ULDC UR4, c[0x0][0x150] ;  /* 0x0000540000047ab9 */ /* 0x000fe20000000800 */
[----:B------:R-:W-:Y:S01]  /*0340*/  LEA.HI R7, R7, R8, RZ, 0x3 ;  /* 0x0000000807077211 */ /* 0x000fe200078f18ff */
[----:B------:R-:W2:Y:S01]  /*0350*/  LDC R13, c[0x0][0x144] ;  /* 0x00005100ff0d7b82 */ /* 0x000ea20000000800 */
[----:B------:R-:W-:Y:S01]  /*0360*/  LOP3.LUT R12, R12, 0x3ffffffc, RZ, 0xc0, !PT ;  /* 0x3ffffffc0c0c7812 */ /* 0x000fe200078ec0ff */
[----:B------:R-:W-:Y:S01]  /*0370*/  NOP ;  /* 0x0000000000007918 */ /* 0x000fe20000000000 */
[--C-:B------:R-:W-:Y:S01]  /*0380*/  SHF.R.S32.HI R9, RZ, 0x3, R7.reuse ;  /* 0x00000003ff097819 */ /* 0x100fe20000011407 */
[----:B------:R-:W-:Y:S01]  /*0390*/  NOP ;  /* 0x0000000000007918 */ /* 0x000fe20000000000 */
[----:B------:R-:W-:Y:S01]  /*03a0*/  SHF.R.S32.HI R10, RZ, 0x1f, R7 ;  /* 0x0000001fff0a7819 */ /* 0x000fe20000011407 */
[----:B------:R-:W-:Y:S01]  /*03b0*/  IMAD.IADD R7, R5, 0x1, -R12 ;  /* 0x0000000105077824 */ /* 0x000fe200078e0a0c */
[----:B------:R-:W-:Y:S01]  /*03c0*/  ISETP.NE.AND P3, PT, R2, RZ, PT ;  /* 0x000000ff0200720c */ /* 0x000fe20003f65270 */
[----:B------:R-:W3:Y:S01]  /*03d0*/  LDC R15, c[0x0][0x140] ;  /* 0x00005000ff0f7b82 */ /* 0x000ee20000000800 */
[----:B------:R-:W-:Y:S01]  /*03e0*/  LEA.HI R10, R10, R9, RZ, 0x2 ;  /* 0x000000090a0a7211 */ /* 0x000fe200078f10ff */
[----:B------:R-:W-:-:S03]  /*03f0*/  IMAD.MOV.U32 R22, RZ, RZ, 0x1 ;  /* 0x00000001ff167424 */ /* 0x000fc600078e00ff */
[----:B------:R-:W-:Y:S02]  /*0400*/  LOP3.LUT R10, R10, 0xfffffffc, RZ, 0xc0, !PT ;  /* 0xfffffffc0a0a7812 */ /* 0x000fe400078ec0ff */
[----:B-----5:R-:W-:Y:S02]  /*0410*/  ISETP.NE.OR P0, PT, R0, RZ, !P0 ;  /* 0x000000ff0000720c */ /* 0x020fe40004705670 */
[----:B0-----:R-:W-:Y:S01]  /*0420*/  I2FP.F32.U32 R0, UR8 ;  /* 0x0000000800007c45 */ /* 0x001fe20008201000 */
[----:B------:R-:W-:Y:S02]  /*0430*/  IMAD.IADD R10, R9, 0x1, -R10 ;  /* 0x00000001090a7824 */ /* 0x000fe400078e0a0a */
[----:B------:R-:W0:Y:S02]  /*0440*/  LDC R9, c[0x0][0x148] ;  /* 0x00005200ff097b82 */ /* 0x000e240000000800 */
[----:B------:R-:W-:Y:S02]  /*0450*/  IMAD R7, R7, 0x4, R10 ;  /* 0x0000000407077824 */ /* 0x000fe400078e020a */
[----:B------:R-:W-:Y:S01]  /*0460*/  FMUL R11, R0, UR4 ;  /* 0x00000004000b7c20 */ /* 0x000fe20008400000 */
[----:B------:R-:W-:Y:S01]  /*0470*/  ULDC UR4, c[0x0][0x154] ;  /* 0x0000550000047ab9 */ /* 0x000fe20000000800 */
[----:B------:R-:W-:-:S02]  /*0480*/  IMAD.SHL.U32 R0, R7, 0x4, RZ ;  /* 0x0000000407007824 */ /* 0x000fc400078e00ff */
[----:B------:R-:W-:Y:S02]  /*0490*/  VOTEU.ALL UP0, P0 ;  /* 0x00000000003f7886 */ /* 0x000fe40000000000 */
[----:B------:R-:W5:Y:S01]  /*04a0*/  F2I.U32.TRUNC.NTZ R11, R11 ;  /* 0x0000000b000b7305 */ /* 0x000f62000020f000 */
[----:B------:R-:W-:Y:S01]  /*04b0*/  VOTEU.ALL UP1, P0 ;  /* 0x00000000003f7886 */ /* 0x000fe20000020000 */
[----:B------:R-:W-:Y:S02]  /*04c0*/  LOP3.LUT R19, R7, 0xc, R0, 0x78, !PT ;  /* 0x0000000c07137812 */ /* 0x000fe400078e7800 */
[----:B-1----:R-:W-:Y:S01]  /*04d0*/  I2FP.F32.U32 R7, R4 ;  /* 0x0000000400077245 */ /* 0x002fe20000201000 */
[----:B------:R-:W1:Y:S01]  /*04e0*/  @!UP0 S2UR UR7, SR_CgaCtaId ;  /* 0x00000000000789c3 */ /* 0x000e620000008800 */
[----:B------:R-:W-:Y:S01]  /*04f0*/  SHF.R.S32.HI R10, RZ, 0x1f, R19 ;  /* 0x0000001fff0a7819 */ /* 0x000fe20000011413 */
[----:B------:R-:W-:Y:S01]  /*0500*/  @!UP0 UMOV UR6, 0x400 ;  /* 0x0000040000068882 */ /* 0x000fe20000000000 */
[----:B------:R-:W-:Y:S01]  /*0510*/  SHF.R.S32.HI R0, RZ, 0x1f, R3 ;  /* 0x0000001fff007819 */ /* 0x000fe20000011403 */
[----:B------:R-:W-:Y:S01]  /*0520*/  FMUL R14, R7, UR4 ;  /* 0x00000004070e7c20 */ /* 0x000fe20008400000 */
[----:B------:R-:W-:Y:S01]  /*0530*/  LEA.HI R10, R10, R19, RZ, 0x3 ;  /* 0x000000130a0a7211 */ /* 0x000fe200078f18ff */
[----:B------:R-:W-:Y:S01]  /*0540*/  UMOV UR4, 0x20 ;  /* 0x0000002000047882 */ /* 0x000fe20000000000 */
[----:B------:R-:W-:Y:S01]  /*0550*/  LEA.HI R0, R0, R3, RZ, 0x2 ;  /* 0x0000000300007211 */ /* 0x000fe200078f10ff */
[----:B------:R-:W-:-:S04]  /*0560*/  @!UP0 UIADD3 UR4, -UR4, 0x100000, URZ ;  /* 0x0010000004048890 */ /* 0x000fc8000fffe13f */
[----:B------:R-:W-:Y:S02]  /*0570*/  @!UP0 USHF.L.U32 UR5, UR4, 0xb, URZ ;  /* 0x0000000b04058899 */ /* 0x000fe4000800063f */
[----:B------:R-:W-:Y:S01]  /*0580*/  @!UP0 USHF.L.U32 UR4, UR4, 0x1, URZ ;  /* 0x0000000104048899 */ /* 0x000fe2000800063f */
[----:B------:R-:W-:Y:S01]  /*0590*/  LOP3.LUT R12, R10, 0xfffffff8, RZ, 0xc0, !PT ;  /* 0xfffffff80a0c7812 */ /* 0x000fe200078ec0ff */
[----:B-----5:R-:W-:Y:S01]  /*05a0*/  IMAD.MOV R16, RZ, RZ, -R11 ;  /* 0x000000ffff107224 */ /* 0x020fe200078e0a0b */
[----:B------:R-:W5:Y:S01]  /*05b0*/  F2I.U32.TRUNC.NTZ R14, R14 ;  /* 0x0000000e000e7305 */ /* 0x000f62000020f000 */
[----:B------:R-:W-:Y:S02]  /*05c0*/  LOP3.LUT R0, R0, 0xfffffffc, RZ, 0xc0, !PT ;  /* 0xfffffffc00007812 */ /* 0x000fe400078ec0ff */
[----:B--2---:R-:W-:Y:S01]  /*05d0*/  IMAD R7, R13, R16, UR8 ;  /* 0x000000080d077e24 */ /* 0x004fe2000f8e0210 */
[----:B---3--:R-:W-:Y:S01]  /*05e0*/  ISETP.EQ.U32.AND P2, PT, R15, 0x1, PT ;  /* 0x000000010f00780c */ /* 0x008fe20003f42070 */
[----:B------:R-:W-:-:S02]  /*05f0*/  IMAD.IADD R12, R19, 0x1, -R12 ;  /* 0x00000001130c7824 */ /* 0x000fc400078e0a0c */
[----:B------:R-:W-:Y:S01]  /*0600*/  IMAD.IADD R3, R3, 0x1, -R0 ;  /* 0x0000000103037824 */ /* 0x000fe200078e0a00 */
[----:B------:R-:W-:Y:S02]  /*0610*/  LOP3.LUT R0, R63, 0x7f, RZ, 0xc0, !PT ;  /* 0x0000007f3f007812 */ /* 0x000fe400078ec0ff */
[----:B------:R-:W-:Y:S02]  /*0620*/  ISETP.NE.AND P4, PT, R12, R7, PT ;  /* 0x000000070c00720c */ /* 0x000fe40003f85270 */
[C---:B------:R-:W-:Y:S01]  /*0630*/  ISETP.NE.AND P1, PT, R3.reuse, 0x3, PT ;  /* 0x000000030300780c */ /* 0x040fe20003f25270 */
[----:B-1----:R-:W-:Y:S01]  /*0640*/  @!UP0 ULEA UR6, UR7, UR6, 0x18 ;  /* 0x0000000607068291 */ /* 0x002fe2000f8ec03f */
[----:B-----5:R-:W-:Y:S01]  /*0650*/  IMAD.MOV R23, RZ, RZ, -R14 ;  /* 0x000000ffff177224 */ /* 0x020fe200078e0a0e */
[----:B------:R-:W-:Y:S01]  /*0660*/  VOTEU.ALL UP0, P0 ;  /* 0x00000000003f7886 */ /* 0x000fe20000000000 */
[----:B------:R-:W-:Y:S01]  /*0670*/  LOP3.LUT P0, RZ, R8, 0x7, RZ, 0xc0, !PT ;  /* 0x0000000708ff7812 */ /* 0x000fe2000780c0ff */
[----:B------:R-:W-:Y:S01]  /*0680*/  VIADD R8, R2, 0xffffffff ;  /* 0xffffffff02087836 */ /* 0x000fe20000000000 */
[----:B------:R-:W-:Y:S01]  /*0690*/  ISETP.EQ.OR P1, PT, R3, RZ, !P1 ;  /* 0x000000ff0300720c */ /* 0x000fe20004f22670 */
[----:B0-----:R-:W-:Y:S01]  /*06a0*/  IMAD R11, R9, R23, R4 ;  /* 0x00000017090b7224 */ /* 0x001fe200078e0204 */
[----:B------:R-:W-:-:S03]  /*06b0*/  ISETP.LT.U32.AND P0, PT, R19, 0x8, !P0 ;  /* 0x000000081300780c */ /* 0x000fc60004701070 */
[----:B------:R-:W-:Y:S02]  /*06c0*/  @P4 SHF.R.S32.HI R10, RZ, 0x3, R10 ;  /* 0x00000003ff0a4819 */ /* 0x000fe4000001140a */
[----:B------:R-:W-:Y:S01]  /*06d0*/  ISETP.EQ.AND P1, PT, R2, RZ, P1 ;  /* 0x000000ff0200720c */ /* 0x000fe20000f22270 */
[----:B------:R-:W0:Y:S02]  /*06e0*/  FENCE.VIEW.ASYNC.S ;  /* 0x00000000000073c6 */ /* 0x000e240000000000 */
[----:B0-----:R0:W1:Y:S01]  /*06f0*/  @!UP0 SYNCS.EXCH.64 URZ, [UR6+0x30], UR4 ;  /* 0x00003004063f85b2 */ /* 0x0010620008000100 */
[----:B------:R-:W-:Y:S02]  /*0700*/  @P4 ISETP.NE.AND P5, PT, R10, R11, PT ;  /* 0x0000000b0a00420c */ /* 0x000fe40003fa5270 */
[----:B------:R-:W-:Y:S02]  /*0710*/  ISETP.GE.U32.AND P6, PT, R8, 0x2, PT ;  /* 0x000000020800780c */ /* 0x000fe40003fc6070 */
[----:B------:R-:W-:-:S02]  /*0720*/  SEL R11, RZ, 0x1, !P0 ;  /* 0x00000001ff0b7807 */ /* 0x000fc40004000000 */
[----:B------:R-:W-:Y:S02]  /*0730*/  @P4 SEL R22, RZ, 0x1, P5 ;  /* 0x00000001ff164807 */ /* 0x000fe40002800000 */
[----:B------:R-:W-:Y:S02]  /*0740*/  SEL R18, RZ, 0x1, !P1 ;  /* 0x00000001ff127807 */ /* 0x000fe40004800000 */
[----:B------:R-:W-:Y:S02]  /*0750*/  LOP3.LUT R22, R22, R11, RZ, 0xc0, !PT ;  /* 0x0000000b16167212 */ /* 0x000fe400078ec0ff */
[----:B------:R-:W-:Y:S01]  /*0760*/  SEL R18, R18, 0x2, P6 ;  /* 0x0000000212127807 */ /* 0x000fe20003000000 */
[----:B------:R0:W2:Y:S01]  /*0770*/  @!UP1 SYNCS.EXCH.64 URZ, [UR6+0x38], UR4 ;  /* 0x00003804063f95b2 */ /* 0x0000a20008000100 */
[----:B------:R-:W-:Y:S01]  /*0780*/  NOP ;  /* 0x0000000000007918 */ /* 0x000fe20000000000 */
[----:B------:R-:W-:Y:S05]  /*0790*/  @!P2 BRA `(.L_x_3) ;  /* 0x000000000008a947 */ /* 0x000fea0003800000 */
[----:B-12-4-:R-:W-:Y:S01]  /*07a0*/  UCGABAR_ARV ;  /* 0x00000000000079c7 */ /* 0x016fe20008000000 */
[----:B------:R-:W-:Y:S05]  /*07b0*/  BRA `(.L_x_4) ;  /* 0x0000000000047947 */ /* 0x000fea0003800000 */
.L_x_3:
[----:B-12-4-:R-:W-:Y:S01]  /*07c0*/  NOP ;  /* 0x0000000000007918 */ /* 0x016fe20000000000 */
.L_x_4:
[----:B------:R-:W1:Y:S01]  /*07d0*/  LDC R2, c[0x0][0x65c] ;  /* 0x00019700ff027b82 */ /* 0x000e620000000800 */
[----:B------:R-:W-:Y:S02]  /*07e0*/  IMAD.U32 R10, RZ, RZ, UR8 ;  /* 0x00000008ff0a7e24 */ /* 0x000fe4000f8e00ff */
[----:B------:R-:W-:Y:S01]  /*07f0*/  IMAD.MOV.U32 R11, RZ, RZ, RZ ;  /* 0x000000ffff0b7224 */ /* 0x000fe200078e00ff */
[----:B-1----:R-:W-:-:S04]  /*0800*/  ISETP.NE.AND P1, PT, R2, 0x1, PT ;  /* 0x000000010200780c */ /* 0x002fc80003f25270 */
[----:B------:R-:W-:-:S09]  /*0810*/  P2R R5, PR, RZ, 0x2 ;  /* 0x00000002ff057803 */ /* 0x000fd20000000000 */
[----:B------:R-:W1:Y:S01]  /*0820*/  @P1 LDC R17, c[0x0][0x10] ;  /* 0x00000400ff111b82 */ /* 0x000e620000000800 */
[----:B------:R-:W-:Y:S02]  /*0830*/  @P1 IMAD.MOV.U32 R5, RZ, RZ, RZ ;  /* 0x000000ffff051224 */ /* 0x000fe400078e00ff */
[----:B------:R-:W-:-:S05]  /*0840*/  @P1 IMAD.MOV.U32 R15, RZ, RZ, RZ ;  /* 0x000000ffff0f1224 */ /* 0x000fca00078e00ff */
[----:B------:R-:W2:Y:S01]  /*0850*/  @!P1 LDC R13, c[0x0][0xc] ;  /* 0x00000300ff0d9b82 */ /* 0x000ea20000000800 */
[----:B0-----:R-:W-:Y:S01]  /*0860*/  ULDC UR4, c[0x0][0xc] ;  /* 0x0000030000047ab9 */ /* 0x001fe20000000800 */
[----:B------:R-:W-:Y:S01]  /*0870*/  ULDC UR5, c[0x0][0x10] ;  /* 0x0000040000057ab9 */ /* 0x000fe20000000800 */
[----:B------:R-:W-:Y:S01]  /*0880*/  ULDC UR6, c[0x0][0x14] ;  /* 0x0000050000067ab9 */ /* 0x000fe20000000800 */
[----:B------:R-:W-:-:S04]  /*0890*/  UIMAD.WIDE.U32 UR4, UR4, UR5, URZ ;  /* 0x00000005040472a5 */ /* 0x000fc8000f8e003f */
[----:B------:R-:W-:Y:S02]  /*08a0*/  UIMAD.WIDE.U32 UR38, UR4, UR6, URZ ;  /* 0x00000006042672a5 */ /* 0x000fe4000f8e003f */
[----:B------:R-:W-:-:S04]  /*08b0*/  UIMAD UR37, UR5, UR6, URZ ;  /* 0x00000006052572a4 */ /* 0x000fc8000f8e023f */
[----:B------:R-:W-:Y:S01]  /*08c0*/  UIADD3 UR37, UR39, UR37, URZ ;  /* 0x0000002527257290 */ /* 0x000fe2000fffe03f */
[----:B-1----:R-:W-:-:S04]  /*08d0*/  @P1 IMAD.WIDE.U32 R16, R17, UR8, R4 ;  /* 0x0000000811101c25 */ /* 0x002fc8000f8e0004 */
[----:B------:R-:W-:Y:S02]  /*08e0*/  @P1 IMAD.IADD R17, R17, 0x1, R15 ;  /* 0x0000000111111824 */ /* 0x000fe400078e020f */
[----:B--2---:R-:W-:-:S04]  /*08f0*/  @!P1 IMAD.WIDE.U32 R10, R4, R13, R10 ;  /* 0x0000000d040a9225 */ /* 0x004fc800078e000a */
[----:B------:R-:W-:Y:S02]  /*0900*/  @!P1 IMAD.MOV.U32 R16, RZ, RZ, R10 ;  /* 0x000000ffff109224 */ /* 0x000fe400078e000a */
[----:B------:R-:W-:Y:S01]  /*0910*/  @!P1 IMAD.MOV.U32 R17, RZ, RZ, R11 ;  /* 0x000000ffff119224 */ /* 0x000fe200078e000b */
[----:B------:R-:W-:Y:S06]  /*0920*/  @!P2 BRA `(.L_x_5) ;  /* 0x00000000000ca947 */ /* 0x000fec0003800000 */
[----:B------:R-:W-:Y:S01]  /*0930*/  UCGABAR_WAIT ;  /* 0x0000000000007dc7 */ /* 0x000fe20008000000 */
[----:B------:R-:W-:Y:S01]  /*0940*/  CCTL.IVALL ;  /* 0x00000000ff00798f */ /* 0x000fe20002000000 */
[----:B------:R-:W-:Y:S05]  /*0950*/  BRA `(.L_x_6) ;  /* 0x0000000000047947 */ /* 0x000fea0003800000 */
.L_x_5:
[----:B------:R-:W-:Y:S06]  /*0960*/  BAR.SYNC.DEFER_BLOCKING 0x0 ;  /* 0x0000000000007b1d */ /* 0x000fec0000010000 */
.L_x_6:
[----:B------:R-:W-:Y:S05]  /*0970*/  @!P3 BRA `(.L_x_7) ;  /* 0x000000440004b947 */ /* 0x000fea0003800000 */
[----:B------:R-:W-:-:S13]  /*0980*/  ISETP.GT.U32.AND P0, PT, R8, 0x1, PT ;  /* 0x000000010800780c */ /* 0x000fda0003f04070 */
[----:B------:R-:W-:Y:S05]  /*0990*/  @P0 EXIT ;  /* 0x000000000000094d */ /* 0x000fea0003800000 */
[----:B------:R-:W-:Y:S01]  /*09a0*/  ULDC.64 UR4, c[0x0][0x650] ;  /* 0x0001940000047ab9 */ /* 0x000fe20000000a00 */
[----:B------:R-:W-:Y:S01]  /*09b0*/  PRMT R3, RZ, 0x7610, R3 ;  /* 0x00007610ff037816 */ /* 0x000fe20000000003 */
[----:B------:R-:W-:Y:S01]  /*09c0*/  IMAD.MOV.U32 R71, RZ, RZ, -0x1 ;  /* 0xffffffffff477424 */ /* 0x000fe200078e00ff */
[----:B------:R-:W-:Y:S01]  /*09d0*/  ISETP.GE.U32.AND P0, PT, R16, UR4, PT ;  /* 0x0000000410007c0c */ /* 0x000fe2000bf06070 */
[----:B------:R-:W-:Y:S02]  /*09e0*/  IMAD.MOV.U32 R70, RZ, RZ, -0x1 ;  /* 0xffffffffff467424 */ /* 0x000fe400078e00ff */
[----:B------:R-:W-:Y:S01]  /*09f0*/  IMAD.MOV.U32 R69, RZ, RZ, -0x1 ;  /* 0xffffffffff457424 */ /* 0x000fe200078e00ff */
[----:B------:R-:W-:-:S13]  /*0a00*/  ISETP.GE.U32.AND.EX P0, PT, R17, UR5, PT, P0 ;  /* 0x0000000511007c0c */ /* 0x000fda000bf06100 */
[----:B------:R-:W-:Y:S05]  /*0a10*/  @P0 BRA `(.L_x_8) ;  /* 0x0000000400280947 */ /* 0x000fea0003800000 */
[----:B------:R-:W0:Y:S01]  /*0a20*/  LDC.64 R24, c[0x0][0x628] ;  /* 0x00018a00ff187b82 */ /* 0x000e220000000a00 */
[----:B------:R-:W-:Y:S02]  /*0a30*/  IMAD.MOV.U32 R10, RZ, RZ, R16 ;  /* 0x000000ffff0a7224 */ /* 0x000fe400078e0010 */
[----:B------:R-:W-:-:S05]  /*0a40*/  IMAD.MOV.U32 R11, RZ, RZ, R17 ;  /* 0x000000ffff0b7224 */ /* 0x000fca00078e0011 */
[----:B------:R-:W1:Y:S08]  /*0a50*/  LDC R8, c[0x0][0x630] ;  /* 0x00018c00ff087b82 */ /* 0x000e700000000800 */
[----:B------:R-:W2:Y:S01]  /*0a60*/  LDC.64 R26, c[0x0][0x620] ;  /* 0x00018800ff1a7b82 */ /* 0x000ea20000000a00 */
[----:B0-----:R-:W-:-:S04]  /*0a70*/  ISETP.NE.U32.AND P0, PT, R24, RZ, PT ;  /* 0x000000ff1800720c */ /* 0x001fc80003f05070 */
[----:B------:R-:W-:-:S13]  /*0a80*/  ISETP.NE.AND.EX P0, PT, R25, RZ, PT, P0 ;  /* 0x000000ff1900720c */ /* 0x000fda0003f05300 */
[----:B-12---:R-:W-:Y:S05]  /*0a90*/  @!P0 BRA `(.L_x_9) ;  /* 0x0000000000288947 */ /* 0x006fea0003800000 */
[----:B------:R-:W0:Y:S02]  /*0aa0*/  LDC R3, c[0x0][0x634] ;  /* 0x00018d00ff037b82 */ /* 0x000e240000000800 */
[----:B0-----:R-:W-:-:S05]  /*0ab0*/  IADD3 R3, P0, R16, R3, RZ ;  /* 0x0000000310037210 */ /* 0x001fca0007f1e0ff */
[----:B------:R-:W-:-:S04]  /*0ac0*/  IMAD.X R21, RZ, RZ, R17, P0 ;  /* 0x000000ffff157224 */ /* 0x000fc800000e0611 */
[----:B------:R-:W-:-:S04]  /*0ad0*/  IMAD.WIDE.U32 R10, R21, R24, RZ ;  /* 0x00000018150a7225 */ /* 0x000fc800078e00ff */
[----:B------:R-:W-:-:S04]  /*0ae0*/  IMAD.WIDE.U32 R12, P0, R3, R25, R10 ;  /* 0x00000019030c7225 */ /* 0x000fc8000780000a */
[----:B------:R-:W-:-:S04]  /*0af0*/  IMAD.WIDE.U32 R10, R3, R24, RZ ;  /* 0x00000018030a7225 */ /* 0x000fc800078e00ff */
[----:B------:R-:W-:Y:S01]  /*0b00*/  IMAD.X R15, RZ, RZ, RZ, P0 ;  /* 0x000000ffff0f7224 */ /* 0x000fe200000e06ff */
[----:B------:R-:W-:Y:S01]  /*0b10*/  IADD3 RZ, P0, R11, R12, RZ ;  /* 0x0000000c0bff7210 */ /* 0x000fe20007f1e0ff */
[----:B------:R-:W-:-:S04]  /*0b20*/  IMAD.MOV.U32 R14, RZ, RZ, R13 ;  /* 0x000000ffff0e7224 */ /* 0x000fc800078e000d */
[----:B------:R-:W-:-:S08]  /*0b30*/  IMAD.WIDE.U32.X R10, R21, R25, R14, P0 ;  /* 0x00000019150a7225 */ /* 0x000fd000000e040e */
.L_x_9:
[----:B------:R-:W0:Y:S01]  /*0b40*/  LDC.64 R30, c[0x0][0x640] ;  /* 0x00019000ff1e7b82 */ /* 0x000e220000000a00 */
[-CC-:B------:R-:W-:Y:S02]  /*0b50*/  SHF.R.U64 R69, R10, R8.reuse, R11.reuse ;  /* 0x000000080a457219 */ /* 0x180fe4000000120b */
[----:B------:R-:W-:Y:S02]  /*0b60*/  SHF.R.U32.HI R3, RZ, R8, R11 ;  /* 0x00000008ff037219 */ /* 0x000fe4000001160b */
[----:B------:R-:W-:-:S03]  /*0b70*/  IADD3 R5, P0, RZ, -R69, RZ ;  /* 0x80000045ff057210 */ /* 0x000fc60007f1e0ff */
[----:B------:R-:W1:Y:S02]  /*0b80*/  LDC R12, c[0x0][0x618] ;  /* 0x00018600ff0c7b82 */ /* 0x000e640000000800 */
[----:B------:R-:W-:Y:S02]  /*0b90*/  IMAD.X R3, RZ, RZ, ~R3, P0 ;  /* 0x000000ffff037224 */ /* 0x000fe400000e0e03 */
[----:B------:R-:W-:-:S04]  /*0ba0*/  IMAD.WIDE.U32 R10, R5, R26, R16 ;  /* 0x0000001a050a7225 */ /* 0x000fc800078e0010 */
[----:B------:R-:W2:Y:S01]  /*0bb0*/  LDC R20, c[0x0][0x608] ;  /* 0x00018200ff147b82 */ /* 0x000ea20000000800 */
[----:B------:R-:W-:Y:S02]  /*0bc0*/  IMAD R8, R3, R26, RZ ;  /* 0x0000001a03087224 */ /* 0x000fe400078e02ff */
[----:B------:R-:W-:Y:S02]  /*0bd0*/  IMAD.MOV.U32 R3, RZ, RZ, -0x1 ;  /* 0xffffffffff037424 */ /* 0x000fe400078e00ff */
[----:B------:R-:W-:Y:S02]  /*0be0*/  IMAD R5, R5, R27, R8 ;  /* 0x0000001b05057224 */ /* 0x000fe400078e0208 */
[----:B------:R-:W-:Y:S01]  /*0bf0*/  IMAD R26, R9, R23, R4 ;  /* 0x00000017091a7224 */ /* 0x000fe200078e0204 */
[----:B------:R-:W3:Y:S01]  /*0c00*/  LDC R28, c[0x0][0x658] ;  /* 0x00019600ff1c7b82 */ /* 0x000ee20000000800 */
[----:B------:R-:W-:Y:S01]  /*0c10*/  IMAD.IADD R5, R11, 0x1, R5 ;  /* 0x000000010b057824 */ /* 0x000fe200078e0205 */
[----:B0-----:R-:W-:Y:S01]  /*0c20*/  ISETP.NE.U32.AND P0, PT, R30, RZ, PT ;  /* 0x000000ff1e00720c */ /* 0x001fe20003f05070 */
[----:B------:R-:W-:-:S03]  /*0c30*/  IMAD.MOV.U32 R23, RZ, RZ, 0x1 ;  /* 0x00000001ff177424 */ /* 0x000fc600078e00ff */
[----:B------:R-:W-:Y:S02]  /*0c40*/  ISETP.NE.AND.EX P0, PT, R31, RZ, PT, P0 ;  /* 0x000000ff1f00720c */ /* 0x000fe40003f05300 */
[----:B------:R-:W0:Y:S01]  /*0c50*/  LDC R24, c[0x0][0x600] ;  /* 0x00018000ff187b82 */ /* 0x000e220000000800 */
[-CC-:B-1----:R-:W-:Y:S02]  /*0c60*/  SHF.R.U64 R14, R10, R12.reuse, R5.reuse ;  /* 0x0000000c0a0e7219 */ /* 0x182fe40000001205 */
[----:B------:R-:W-:-:S05]  /*0c70*/  SHF.R.U32.HI R5, RZ, R12, R5 ;  /* 0x0000000cff057219 */ /* 0x000fca0000011605 */
[----:B------:R-:W1:Y:S01]  /*0c80*/  LDC R15, c[0x0][0x648] ;  /* 0x00019200ff0f7b82 */ /* 0x000e620000000800 */
[-CC-:B--2---:R-:W-:Y:S02]  /*0c90*/  SHF.R.U64 R27, R14, R20.reuse, R5.reuse ;  /* 0x000000140e1b7219 */ /* 0x184fe40000001205 */
[----:B------:R-:W-:-:S05]  /*0ca0*/  SHF.R.U32.HI R5, RZ, R20, R5 ;  /* 0x00000014ff057219 */ /* 0x000fca0000011605 */
[----:B------:R-:W2:Y:S01]  /*0cb0*/  LDC R21, c[0x0][0x638] ;  /* 0x00018e00ff157b82 */ /* 0x000ea20000000800 */
[-CC-:B---3--:R-:W-:Y:S02]  /*0cc0*/  SHF.R.U64 R20, R27, R28.reuse, R5.reuse ;  /* 0x0000001c1b147219 */ /* 0x188fe40000001205 */
[-C--:B------:R-:W-:Y:S02]  /*0cd0*/  SHF.L.U32 R3, R3, R28.reuse, RZ ;  /* 0x0000001c03037219 */ /* 0x080fe400000006ff */
[----:B------:R-:W-:Y:S01]  /*0ce0*/  SHF.R.U32.HI R5, RZ, R28, R5 ;  /* 0x0000001cff057219 */ /* 0x000fe20000011605 */
[----:B------:R-:W-:Y:S01]  /*0cf0*/  IMAD.MOV.U32 R4, RZ, RZ, R20 ;  /* 0x000000ffff047224 */ /* 0x000fe200078e0014 */
[----:B------:R-:W-:Y:S01]  /*0d00*/  LOP3.LUT R12, RZ, R3, RZ, 0x33, !PT ;  /* 0x00000003ff0c7212 */ /* 0x000fe200078e33ff */
[----:B------:R-:W3:Y:S01]  /*0d10*/  LDC R25, c[0x0][0x610] ;  /* 0x00018400ff197b82 */ /* 0x000ee20000000800 */
[----:B------:R-:W-:Y:S05]  /*0d20*/  @!P0 BRA `(.L_x_10) ;  /* 0x0000000000288947 */ /* 0x000fea0003800000 */
[----:B------:R-:W4:Y:S02]  /*0d30*/  LDC R3, c[0x0][0x64c] ;  /* 0x00019300ff037b82 */ /* 0x000f240000000800 */
[----:B----4-:R-:W-:-:S05]  /*0d40*/  IADD3 R3, P0, R20, R3, RZ ;  /* 0x0000000314037210 */ /* 0x010fca0007f1e0ff */
        /* <DEDUP_REMOVED lines=8> */
.L_x_10:
[----:B-1----:R-:W-:Y:S01]  /*0dd0*/  SHF.R.U64 R4, R4, R15, R5 ;  /* 0x0000000f04047219 */ /* 0x002fe20000001205 */
[----:B0-----:R-:W-:Y:S01]  /*0de0*/  VIADD R5, R24, 0xffffffff ;  /* 0xffffffff18057836 */ /* 0x001fe20000000000 */
[----:B------:R-:W-:Y:S02]  /*0df0*/  SHF.L.U32 R3, R23, R28, RZ ;  /* 0x0000001c17037219 */ /* 0x000fe400000006ff */
[----:B------:R-:W-:Y:S01]  /*0e00*/  LOP3.LUT R12, R27, R12, RZ, 0xc0, !PT ;  /* 0x0000000c1b0c7212 */ /* 0x000fe200078ec0ff */
[----:B------:R-:W-:Y:S01]  /*0e10*/  IMAD.MOV R8, RZ, RZ, -R4 ;  /* 0x000000ffff087224 */ /* 0x000fe200078e0a04 */
[----:B------:R-:W-:-:S03]  /*0e20*/  SEL R7, R7, R26, !P1 ;  /* 0x0000001a07077207 */ /* 0x000fc60004800000 */
[----:B------:R-:W-:Y:S01]  /*0e30*/  IMAD R12, R3, R4, R12 ;  /* 0x00000004030c7224 */ /* 0x000fe200078e020c */
[----:B------:R-:W-:Y:S01]  /*0e40*/  LOP3.LUT R4, R14, R5, RZ, 0xc0, !PT ;  /* 0x000000050e047212 */ /* 0x000fe200078ec0ff */
[----:B--2---:R-:W-:Y:S02]  /*0e50*/  IMAD R3, R8, R21, R20 ;  /* 0x0000001508037224 */ /* 0x004fe400078e0214 */
[----:B---3--:R-:W-:Y:S02]  /*0e60*/  IMAD R7, R12, R25, R7 ;  /* 0x000000190c077224 */ /* 0x008fe400078e0207 */
[----:B------:R-:W-:Y:S02]  /*0e70*/  IMAD.MOV.U32 R5, RZ, RZ, 0x1 ;  /* 0x00000001ff057424 */ /* 0x000fe400078e00ff */
[----:B------:R-:W-:-:S03]  /*0e80*/  IMAD R4, R3, R24, R4 ;  /* 0x0000001803047224 */ /* 0x000fc600078e0204 */
[----:B------:R-:W-:Y:S02]  /*0e90*/  PRMT R3, R5, 0x7610, R3 ;  /* 0x0000761005037816 */ /* 0x000fe40000000003 */
[----:B------:R-:W-:Y:S02]  /*0ea0*/  SEL R70, R4, R7, !P1 ;  /* 0x0000000704467207 */ /* 0x000fe40004800000 */
[----:B------:R-:W-:-:S07]  /*0eb0*/  SEL R71, R7, R4, !P1 ;  /* 0x0000000407477207 */ /* 0x000fce0004800000 */
.L_x_8:
[----:B------:R-:W-:-:S08]  /*0ec0*/  NOP ;  /* 0x0000000000007918 */ /* 0x000fd00000000000 */
[----:B------:R-:W0:Y:S02]  /*0ed0*/  USETMAXREG.TRY_ALLOC.CTAPOOL UP0, 0xe8 ;  /* 0x000000e8000079c8 */ /* 0x000e240008000600 */
[----:B0-----:R-:W-:-:S13]  /*0ee0*/  PLOP3.LUT P0, PT, PT, PT, UP0, 0x80, 0x0 ;  /* 0x000000000000781c */ /* 0x001fda0003f0f008 */
[----:B------:R-:W-:Y:S05]  /*0ef0*/  @!P0 BRA `(.L_x_8) ;  /* 0xfffffffc00f08947 */ /* 0x000fea000383ffff */
[----:B------:R-:W-:Y:S01]  /*0f00*/  ULDC.64 UR4, c[0x0][0x598] ;  /* 0x0001660000047ab9 */ /* 0x000fe20000000a00 */
[----:B------:R-:W-:Y:S01]  /*0f10*/  ULDC.64 UR40, c[0x0][0x208] ;  /* 0x0000820000287ab9 */ /* 0x000fe20000000a00 */
[----:B------:R-:W-:-:S04]  /*0f20*/  ISETP.NE.U32.AND P0, PT, RZ, UR4, PT ;  /* 0x00000004ff007c0c */ /* 0x000fc8000bf05070 */
[----:B------:R-:W-:-:S13]  /*0f30*/  ISETP.NE.AND.EX P0, PT, RZ, UR5, PT, P0 ;  /* 0x00000005ff007c0c */ /* 0x000fda000bf05300 */
[----:B------:R-:W-:Y:S05]  /*0f40*/  @!P0 BRA `(.L_x_11) ;  /* 0x00000000001c8947 */ /* 0x000fea0003800000 */
[----:B------:R-:W0:Y:S02]  /*0f50*/  LDC.64 R4, c[0x0][0x598] ;  /* 0x00016600ff047b82 */ /* 0x000e240000000a00 */
[----:B0-----:R-:W2:Y:S02]  /*0f60*/  LDG.E.64 R4, desc[UR40][R4.64] ;  /* 0x0000002804047981 */ /* 0x001ea4000c1e1b00 */
[----:B--2---:R-:W-:-:S04]  /*0f70*/  ISETP.NE.U32.AND P0, PT, R4, RZ, PT ;  /* 0x000000ff0400720c */ /* 0x004fc80003f05070 */
[----:B------:R-:W-:-:S13]  /*0f80*/  ISETP.NE.AND.EX P0, PT, R5, RZ, PT, P0 ;  /* 0x000000ff0500720c */ /* 0x000fda0003f05300 */
[----:B------:R-:W-:Y:S05]  /*0f90*/  @!P0 BRA `(.L_x_11) ;  /* 0x0000000000088947 */ /* 0x000fea0003800000 */
[----:B------:R0:W5:Y:S01]  /*0fa0*/  LD.E R23, desc[UR40][R4.64] ;  /* 0x0000002804177980 */ /* 0x000162000c101900 */
[----:B------:R-:W-:Y:S05]  /*0fb0*/  BRA `(.L_x_12) ;  /* 0x0000000000247947 */ /* 0x000fea0003800000 */
.L_x_11:
[----:B------:R-:W-:Y:S02]  /*0fc0*/  ULDC.64 UR4, c[0x0][0x588] ;  /* 0x0001620000047ab9 */ /* 0x000fe40000000a00 */
[----:B------:R-:W-:-:S04]  /*0fd0*/  ISETP.NE.U32.AND P0, PT, RZ, UR4, PT ;  /* 0x00000004ff007c0c */ /* 0x000fc8000bf05070 */
[----:B------:R-:W-:-:S13]  /*0fe0*/  ISETP.NE.AND.EX P0, PT, RZ, UR5, PT, P0 ;  /* 0x00000005ff007c0c */ /* 0x000fda000bf05300 */
[----:B------:R-:W-:Y:S05]  /*0ff0*/  @!P0 BRA `(.L_x_13) ;  /* 0x00000000000c8947 */ /* 0x000fea0003800000 */
[----:B------:R-:W0:Y:S02]  /*1000*/  LDC.64 R4, c[0x0][0x588] ;  /* 0x00016200ff047b82 */ /* 0x000e240000000a00 */
[----:B0-----:R1:W5:Y:S01]  /*1010*/  LDG.E R23, desc[UR40][R4.64] ;  /* 0x0000002804177981 */ /* 0x001362000c1e1900 */
[----:B------:R-:W-:Y:S05]  /*1020*/  BRA `(.L_x_12) ;  /* 0x0000000000087947 */ /* 0x000fea0003800000 */
.L_x_13:
[----:B------:R-:W-:Y:S02]  /*1030*/  ULDC UR4, c[0x0][0x580] ;  /* 0x0001600000047ab9 */ /* 0x000fe40000000800 */
[----:B------:R-:W-:-:S07]  /*1040*/  IMAD.U32 R23, RZ, RZ, UR4 ;  /* 0x00000004ff177e24 */ /* 0x000fce000f8e00ff */
.L_x_12:
[----:B------:R-:W-:Y:S02]  /*1050*/  ULDC.64 UR4, c[0x0][0x5a0] ;  /* 0x0001680000047ab9 */ /* 0x000fe40000000a00 */
[----:B------:R-:W-:-:S04]  /*1060*/  ISETP.NE.U32.AND P0, PT, RZ, UR4, PT ;  /* 0x00000004ff007c0c */ /* 0x000fc8000bf05070 */
[----:B------:R-:W-:-:S13]  /*1070*/  ISETP.NE.AND.EX P0, PT, RZ, UR5, PT, P0 ;  /* 0x00000005ff007c0c */ /* 0x000fda000bf05300 */
[----:B------:R-:W-:Y:S05]  /*1080*/  @!P0 BRA `(.L_x_14) ;  /* 0x00000000001c8947 */ /* 0x000fea0003800000 */
[----:B01----:R-:W0:Y:S02]  /*1090*/  LDC.64 R4, c[0x0][0x5a0] ;  /* 0x00016800ff047b82 */ /* 0x003e240000000a00 */
[----:B0-----:R-:W2:Y:S02]  /*10a0*/  LDG.E.64 R4, desc[UR40][R4.64] ;  /* 0x0000002804047981 */ /* 0x001ea4000c1e1b00 */
[----:B--2---:R-:W-:-:S04]  /*10b0*/  ISETP.NE.U32.AND P0, PT, R4, RZ, PT ;  /* 0x000000ff0400720c */ /* 0x004fc80003f05070 */
[----:B------:R-:W-:-:S13]  /*10c0*/  ISETP.NE.AND.EX P0, PT, R5, RZ, PT, P0 ;  /* 0x000000ff0500720c */ /* 0x000fda0003f05300 */
[----:B------:R-:W-:Y:S05]  /*10d0*/  @!P0 BRA `(.L_x_14) ;  /* 0x0000000000088947 */ /* 0x000fea0003800000 */
[----:B------:R0:W5:Y:S01]  /*10e0*/  LD.E R58, desc[UR40][R4.64] ;  /* 0x00000028043a7980 */ /* 0x000162000c101900 */
[----:B------:R-:W-:Y:S05]  /*10f0*/  BRA `(.L_x_15) ;  /* 0x0000000000247947 */ /* 0x000fea0003800000 */
.L_x_14:
[----:B------:R-:W-:Y:S02]  /*1100*/  ULDC.64 UR4, c[0x0][0x590] ;  /* 0x0001640000047ab9 */ /* 0x000fe40000000a00 */
[----:B------:R-:W-:-:S04]  /*1110*/  ISETP.NE.U32.AND P0, PT, RZ, UR4, PT ;  /* 0x00000004ff007c0c */ /* 0x000fc8000bf05070 */
[----:B------:R-:W-:-:S13]  /*1120*/  ISETP.NE.AND.EX P0, PT, RZ, UR5, PT, P0 ;  /* 0x00000005ff007c0c */ /* 0x000fda000bf05300 */
[----:B------:R-:W-:Y:S05]  /*1130*/  @!P0 BRA `(.L_x_16) ;  /* 0x00000000000c8947 */ /* 0x000fea0003800000 */
[----:B------:R-:W2:Y:S02]  /*1140*/  LDC.64 R58, c[0x0][0x590] ;  /* 0x00016400ff3a7b82 */ /* 0x000ea40000000a00 */
[----:B--2---:R2:W5:Y:S01]  /*1150*/  LDG.E R58, desc[UR40][R58.64] ;  /* 0x000000283a3a7981 */ /* 0x004562000c1e1900 */
[----:B------:R-:W-:Y:S05]  /*1160*/  BRA `(.L_x_15) ;  /* 0x0000000000087947 */ /* 0x000fea0003800000 */
.L_x_16:
[----:B------:R-:W-:Y:S02]  /*1170*/  ULDC UR4, c[0x0][0x584] ;  /* 0x0001610000047ab9 */ /* 0x000fe40000000800 */
[----:B------:R-:W-:-:S07]  /*1180*/  IMAD.U32 R58, RZ, RZ, UR4 ;  /* 0x00000004ff3a7e24 */ /* 0x000fce000f8e00ff */
.L_x_15:
[----:B------:R-:W-:-:S13]  /*1190*/  LOP3.LUT P0, RZ, R3, 0xff, RZ, 0xc0, !PT ;  /* 0x000000ff03ff7812 */ /* 0x000fda000780c0ff */
[----:B------:R-:W-:Y:S05]  /*11a0*/  @!P0 EXIT ;  /* 0x000000000000894d */ /* 0x000fea0003800000 */
[----:B------:R-:W3:Y:S01]  /*11b0*/  LDC R61, c[0x0][0x658] ;  /* 0x00019600ff3d7b82 */ /* 0x000ee20000000800 */
[----:B------:R-:W-:Y:S01]  /*11c0*/  LOP3.LUT R6, R6, 0x1, RZ, 0xc0, !PT ;  /* 0x0000000106067812 */ /* 0x000fe200078ec0ff */
[----:B------:R-:W-:Y:S01]  /*11d0*/  ULDC.64 UR6, c[0x0][0x288] ;  /* 0x0000a20000067ab9 */ /* 0x000fe20000000a00 */
[----:B------:R-:W-:Y:S01]  /*11e0*/  SHF.R.U32.HI R3, RZ, 0x2, R63 ;  /* 0x00000002ff037819 */ /* 0x000fe2000001163f */
[----:B------:R-:W-:Y:S01]  /*11f0*/  UIADD3 UR4, UR7, 0x7f, URZ ;  /* 0x0000007f07047890 */ /* 0x000fe2000fffe03f */
[----:B------:R-:W-:Y:S01]  /*1200*/  SHF.R.U32.HI R0, RZ, 0x1, R0 ;  /* 0x00000001ff007819 */ /* 0x000fe20000011600 */
[----:B------:R-:W-:Y:S01]  /*1210*/  IMAD.SHL.U32 R56, R6, 0x40, RZ ;  /* 0x0000004006387824 */ /* 0x000fe200078e00ff */
[----:B------:R-:W-:Y:S01]  /*1220*/  LOP3.LUT R3, R3, 0x7, RZ, 0xc0, !PT ;  /* 0x0000000703037812 */ /* 0x000fe200078ec0ff */
[----:B01----:R-:W0:Y:S01]  /*1230*/  LDC.64 R4, c[0x0][0x5c8] ;  /* 0x00017200ff047b82 */ /* 0x003e220000000a00 */
[----:B------:R-:W-:Y:S01]  /*1240*/  USHF.R.S32.HI UR5, URZ, 0x1f, UR4 ;  /* 0x0000001f3f057899 */ /* 0x000fe20008011404 */
[----:B------:R-:W-:Y:S01]  /*1250*/  LOP3.LUT R0, R0, 0x30, RZ, 0xc0, !PT ;  /* 0x0000003000007812 */ /* 0x000fe200078ec0ff */
[----:B------:R-:W-:Y:S01]  /*1260*/  IMAD.MOV.U32 R8, RZ, RZ, 0x1 ;  /* 0x00000001ff087424 */ /* 0x000fe200078e00ff */
[--C-:B------:R-:W-:Y:S01]  /*1270*/  LOP3.LUT R56, R56, 0x40, R3.reuse, 0xe2, !PT ;  /* 0x0000004038387812 */ /* 0x100fe200078ee203 */
[----:B------:R-:W-:Y:S01]  /*1280*/  ULEA.HI UR5, UR5, UR4, URZ, 0x7 ;  /* 0x0000000405057291 */ /* 0x000fe2000f8f383f */
[-C--:B------:R-:W-:Y:S01]  /*1290*/  IADD3 R3, RZ, -R0.reuse, -R3 ;  /* 0x80000000ff037210 */ /* 0x080fe20007ffe803 */
[----:B------:R-:W-:Y:S01]  /*12a0*/  IMAD.U32 R7, RZ, RZ, UR6 ;  /* 0x00000006ff077e24 */ /* 0x000fe2000f8e00ff */
[----:B------:R-:W1:Y:S01]  /*12b0*/  LDC R65, c[0x0][0x600] ;  /* 0x00018000ff417b82 */ /* 0x000e620000000800 */
[----:B------:R-:W-:Y:S01]  /*12c0*/  LOP3.LUT R56, R56, R0, RZ, 0xfc, !PT ;  /* 0x0000000038387212 */ /* 0x000fe200078efcff */
[----:B------:R-:W-:Y:S01]  /*12d0*/  IMAD.MOV.U32 R0, RZ, RZ, -0x1 ;  /* 0xffffffffff007424 */ /* 0x000fe200078e00ff */
[----:B------:R-:W-:Y:S01]  /*12e0*/  USHF.R.S32.HI UR43, URZ, 0x7, UR5 ;  /* 0x000000073f2b7899 */ /* 0x000fe20008011405 */
[C---:B------:R-:W-:Y:S01]  /*12f0*/  LOP3.LUT R62, R63.reuse, 0x3, RZ, 0xc0, !PT ;  /* 0x000000033f3e7812 */ /* 0x040fe200078ec0ff */
[----:B------:R-:W-:Y:S01]  /*1300*/  IMAD R3, R6, -0x40, R3 ;  /* 0xffffffc006037824 */ /* 0x000fe200078e0203 */
[C---:B------:R-:W-:Y:S01]  /*1310*/  LOP3.LUT R64, R63.reuse, 0x80, RZ, 0xc0, !PT ;  /* 0x000000803f407812 */ /* 0x040fe200078ec0ff */
[----:B------:R-:W-:Y:S01]  /*1320*/  UISETP.LT.AND UP0, UPT, UR43, 0x1, UPT ;  /* 0x000000012b00788c */ /* 0x000fe2000bf01270 */
[-C--:B---3--:R-:W-:Y:S01]  /*1330*/  SHF.L.U32 R0, R0, R61.reuse, RZ ;  /* 0x0000003d00007219 */ /* 0x088fe200000006ff */
[----:B------:R-:W-:Y:S01]  /*1340*/  ULDC UR4, c[0x0][0x284] ;  /* 0x0000a10000047ab9 */ /* 0x000fe20000000800 */
[----:B------:R-:W-:Y:S01]  /*1350*/  IMAD R62, R62, -0x2, R7 ;  /* 0xfffffffe3e3e7824 */ /* 0x000fe200078e0207 */
[----:B------:R-:W-:Y:S01]  /*1360*/  USEL UR44, UR43, 0x1, UP0 ;  /* 0x000000012b2c7887 */ /* 0x000fe20008000000 */
[----:B------:R-:W-:Y:S01]  /*1370*/  SHF.L.U32 R61, R8, R61, RZ ;  /* 0x0000003d083d7219 */ /* 0x000fe200000006ff */
[----:B------:R-:W-:Y:S01]  /*1380*/  IMAD.SHL.U32 R63, R63, 0x2, RZ ;  /* 0x000000023f3f7824 */ /* 0x000fe200078e00ff */
[----:B------:R-:W-:Y:S01]  /*1390*/  LOP3.LUT R68, R18, 0x1, RZ, 0xfc, !PT ;  /* 0x0000000112447812 */ /* 0x000fe200078efcff */
[----:B------:R-:W-:Y:S01]  /*13a0*/  VIADD R67, R3, UR4 ;  /* 0x0000000403437c36 */ /* 0x000fe20008000000 */
[C---:B0-----:R-:W-:Y:S01]  /*13b0*/  SHF.L.U64.HI R60, R4.reuse, 0x3, R5 ;  /* 0x00000003043c7819 */ /* 0x041fe20000010205 */
[----:B--2---:R-:W-:Y:S01]  /*13c0*/  IMAD.SHL.U32 R59, R4, 0x8, RZ ;  /* 0x00000008043b7824 */ /* 0x004fe200078e00ff */
[----:B------:R-:W-:Y:S01]  /*13d0*/  SHF.R.U32.HI R64, RZ, 0x7, R64 ;  /* 0x00000007ff407819 */ /* 0x000fe20000011640 */
[----:B------:R-:W-:Y:S01]  /*13e0*/  IMAD.MOV.U32 R57, RZ, RZ, RZ ;  /* 0x000000ffff397224 */ /* 0x000fe200078e00ff */
[----:B------:R-:W-:Y:S01]  /*13f0*/  LOP3.LUT R66, RZ, R0, RZ, 0x33, !PT ;  /* 0x00000000ff427212 */ /* 0x000fe200078e33ff */
[----:B------:R-:W-:Y:S01]  /*1400*/  UIADD3 UR44, UR43, -UR44, URZ ;  /* 0x8000002c2b2c7290 */ /* 0x000fe2000fffe03f */
[----:B------:R-:W-:Y:S01]  /*1410*/  UMOV UR36, URZ ;  /* 0x0000003f00247c82 */ /* 0x000fe20008000000 */
[----:B-1----:R-:W-:Y:S01]  /*1420*/  VIADD R65, R65, 0xffffffff ;  /* 0xffffffff41417836 */ /* 0x002fe20000000000 */
[----:B------:R-:W-:-:S09]  /*1430*/  UMOV UR42, URZ ;  /* 0x0000003f002a7c82 */ /* 0x000fd20008000000 */
.L_x_98:
[----:B0-----:R-:W0:Y:S01]  /*1440*/  SHFL.IDX PT, R0, R64, RZ, 0x1f ;  /* 0x00001fff40007589 */ /* 0x001e2200000e0000 */
[----:B-1----:R-:W1:Y:S01]  /*1450*/  S2UR UR7, SR_CgaCtaId ;  /* 0x00000000000779c3 */ /* 0x002e620000008800 */
[----:B------:R-:W-:Y:S01]  /*1460*/  UMOV UR6, 0x400 ;  /* 0x0000040000067882 */ /* 0x000fe20000000000 */
[----:B0-----:R-:W-:Y:S01]  /*1470*/  R2UR UR4, R0 ;  /* 0x00000000000472ca */ /* 0x001fe200000e0000 */
[----:B-1----:R-:W-:-:S12]  /*1480*/  ULEA UR6, UR7, UR6, 0x18 ;  /* 0x0000000607067291 */ /* 0x002fd8000f8ec03f */
[----:B------:R-:W-:-:S04]  /*1490*/  ULEA.HI UR5, UR4, UR4, URZ, 0x1 ;  /* 0x0000000404057291 */ /* 0x000fc8000f8f083f */
[----:B------:R-:W-:-:S04]  /*14a0*/  ULOP3.LUT UR5, UR5, 0x7fffe, URZ, 0xc0, !UPT ;  /* 0x0007fffe05057892 */ /* 0x000fc8000f8ec03f */
[----:B------:R-:W-:-:S03]  /*14b0*/  UIADD3 UR5, UR4, -UR5, URZ ;  /* 0x8000000504057290 */ /* 0x000fc6000fffe03f */
[----:B------:R-:W-:Y:S01]  /*14c0*/  ULDC UR4, c[0x0][0x28c] ;  /* 0x0000a30000047ab9 */ /* 0x000fe20000000800 */
[----:B------:R-:W-:Y:S01]  /*14d0*/  ULEA UR5, UR5, UR6, 0xd ;  /* 0x0000000605057291 */ /* 0x000fe2000f8e683f */
[----:B------:R-:W-:-:S03]  /*14e0*/  ISETP.LT.AND P0, PT, RZ, UR4, PT ;  /* 0x00000004ff007c0c */ /* 0x000fc6000bf01270 */
[----:B------:R-:W-:-:S04]  /*14f0*/  UIADD3 UR5, UR5, 0x100, URZ ;  /* 0x0000010005057890 */ /* 0x000fc8000fffe03f */
[----:B------:R-:W-:-:S04]  /*1500*/  USHF.R.U32.HI UR5, URZ, 0x4, UR5 ;  /* 0x000000043f057899 */ /* 0x000fc80008011605 */
[----:B------:R-:W-:-:S04]  /*1510*/  ULOP3.LUT UR5, UR5, 0x3fff, URZ, 0xc0, !UPT ;  /* 0x00003fff05057892 */ /* 0x000fc8000f8ec03f */
[----:B------:R-:W-:Y:S01]  /*1520*/  ULOP3.LUT UR45, UR5, 0x10000, URZ, 0xfc, !UPT ;  /* 0x00010000052d7892 */ /* 0x000fe2000f8efc3f */
[----:B--234-:R-:W-:Y:S11]  /*1530*/  @P0 BRA `(.L_x_17) ;  /* 0x0000000000400947 */ /* 0x01cff60003800000 */
[----:B------:R-:W-:Y:S01]  /*1540*/  MOV R0, 0x0 ;  /* 0x0000000000007802 */ /* 0x000fe20000000f00 */
[----:B------:R-:W-:Y:S01]  /*1550*/  ULDC.64 UR4, c[0x4][0x68] ;  /* 0x01001a0000047ab9 */ /* 0x000fe20000000a00 */
[----:B------:R-:W-:Y:S01]  /*1560*/  ULDC.64 UR6, c[0x4][0x8] ;  /* 0x0100020000067ab9 */ /* 0x000fe20000000a00 */
[----:B------:R-:W-:Y:S01]  /*1570*/  IMAD.U32 R4, RZ, RZ, UR4 ;  /* 0x00000004ff047e24 */ /* 0x000fe2000f8e00ff */
[----:B------:R0:W1:Y:S01]  /*1580*/  LDC.64 R14, c[0x4][R0] ;  /* 0x01000000000e7b82 */ /* 0x0000620000000a00 */
[----:B------:R-:W-:Y:S01]  /*1590*/  IMAD.U32 R5, RZ, RZ, UR5 ;  /* 0x00000005ff057e24 */ /* 0x000fe2000f8e00ff */
[----:B------:R-:W-:Y:S01]  /*15a0*/  ULDC.64 UR4, c[0x4][0x70] ;  /* 0x01001c0000047ab9 */ /* 0x000fe20000000a00 */
[----:B------:R-:W-:Y:S02]  /*15b0*/  IMAD.U32 R10, RZ, RZ, UR6 ;  /* 0x00000006ff0a7e24 */ /* 0x000fe4000f8e00ff */
[----:B------:R-:W-:Y:S02]  /*15c0*/  IMAD.U32 R6, RZ, RZ, UR4 ;  /* 0x00000004ff067e24 */ /* 0x000fe4000f8e00ff */
[----:B------:R-:W-:-:S02]  /*15d0*/  IMAD.U32 R7, RZ, RZ, UR5 ;  /* 0x00000005ff077e24 */ /* 0x000fc4000f8e00ff */
[----:B------:R-:W-:Y:S02]  /*15e0*/  IMAD.U32 R11, RZ, RZ, UR7 ;  /* 0x00000007ff0b7e24 */ /* 0x000fe4000f8e00ff */
[----:B------:R-:W-:Y:S02]  /*15f0*/  IMAD.MOV.U32 R8, RZ, RZ, 0x1e1 ;  /* 0x000001e1ff087424 */ /* 0x000fe400078e00ff */
[----:B------:R-:W-:Y:S02]  /*1600*/  IMAD.MOV.U32 R12, RZ, RZ, 0x1 ;  /* 0x00000001ff0c7424 */ /* 0x000fe400078e00ff */
[----:B0-----:R-:W-:-:S07]  /*1610*/  IMAD.MOV.U32 R13, RZ, RZ, RZ ;  /* 0x000000ffff0d7224 */ /* 0x001fce00078e00ff */
[----:B------:R-:W-:-:S07]  /*1620*/  LEPC R20, `(.L_x_17) ;  /* 0x000000001014794e */ /* 0x000fce0000000000 */
[----:B-1---5:R-:W-:Y:S05]  /*1630*/  CALL.ABS.NOINC R14 ;  /* 0x000000000e007343 */ /* 0x022fea0003c00000 */
.L_x_17:
[----:B------:R-:W-:-:S13]  /*1640*/  ISETP.NE.AND P0, PT, R68, 0x3, PT ;  /* 0x000000034400780c */ /* 0x000fda0003f05270 */
[----:B------:R-:W-:Y:S05]  /*1650*/  @!P0 BRA `(.L_x_18) ;  /* 0x0000000000048947 */ /* 0x000fea0003800000 */
[----:B------:R-:W-:Y:S01]  /*1660*/  BPT.TRAP 0x1 ;  /* 0x000000040000795c */ /* 0x000fe20000300000 */
.L_x_18:
[----:B------:R-:W0:Y:S01]  /*1670*/  S2UR UR5, SR_CgaCtaId ;  /* 0x00000000000579c3 */ /* 0x000e220000008800 */
[----:B------:R-:W-:Y:S01]  /*1680*/  UMOV UR4, 0x400 ;  /* 0x0000040000047882 */ /* 0x000fe20000000000 */
[----:B------:R-:W-:Y:S02]  /*1690*/  IMAD.U32 R0, RZ, RZ, UR36 ;  /* 0x00000024ff007e24 */ /* 0x000fe4000f8e00ff */
[----:B------:R-:W-:-:S03]  /*16a0*/  IMAD.U32 R3, RZ, RZ, UR42 ;  /* 0x0000002aff037e24 */ /* 0x000fc6000f8e00ff */
[----:B------:R-:W-:Y:S01]  /*16b0*/  SHF.L.U32 R0, R0, 0x1f, RZ ;  /* 0x0000001f00007819 */ /* 0x000fe200000006ff */
[----:B0-----:R-:W-:-:S06]  /*16c0*/  ULEA UR4, UR5, UR4, 0x18 ;  /* 0x0000000405047291 */ /* 0x001fcc000f8ec03f */
[----:B------:R-:W-:-:S04]  /*16d0*/  IMAD.U32 R6, RZ, RZ, UR4 ;  /* 0x00000004ff067e24 */ /* 0x000fc8000f8e00ff */
[----:B------:R-:W-:-:S04]  /*16e0*/  IMAD R3, R3, 0x8, R6 ;  /* 0x0000000803037824 */ /* 0x000fc800078e0206 */
[----:B------:R0:W1:Y:S01]  /*16f0*/  SYNCS.PHASECHK.TRANS64.TRYWAIT P1, [R3+URZ], R0 ;  /* 0x00000000030075a7 */ /* 0x000062000802017f */
[----:B------:R-:W-:Y:S05]  /*1700*/  @!P0 BRA `(.L_x_19) ;  /* 0x0000000000048947 */ /* 0x000fea0003800000 */
[----:B------:R-:W-:Y:S01]  /*1710*/  BPT.TRAP 0x1 ;  /* 0x000000040000795c */ /* 0x000fe20000300000 */
.L_x_19:
[----:B------:R-:W-:-:S05]  /*1720*/  IMAD.U32 R4, RZ, RZ, UR44 ;  /* 0x0000002cff047e24 */ /* 0x000fca000f8e00ff */
[----:B------:R-:W-:Y:S01]  /*1730*/  ISETP.GE.AND P2, PT, R4, 0x1, PT ;  /* 0x000000010400780c */ /* 0x000fe20003f46270 */
[----:B-1----:R-:W-:-:S12]  /*1740*/  @P1 BRA `(.L_x_20) ;  /* 0x0000000000081947 */ /* 0x002fd80003800000 */
[----:B------:R-:W1:Y:S02]  /*1750*/  SYNCS.PHASECHK.TRANS64.TRYWAIT P1, [R3+URZ], R0 ;  /* 0x00000000030075a7 */ /* 0x000e64000802017f */
[----:B-1----:R-:W-:Y:S05]  /*1760*/  @!P1 BRA `(.L_x_21) ;  /* 0x0000004c001c9947 */ /* 0x002fea0003800000 */
.L_x_20:
[----:B------:R-:W-:Y:S05]  /*1770*/  WARPSYNC.ALL ;  /* 0x0000000000007948 */ /* 0x000fea0003800000 */
[----:B------:R-:W-:Y:S01]  /*1780*/  R2UR UR4, R6 ;  /* 0x00000000060472ca */ /* 0x000fe200000e0000 */
[----:B------:R-:W-:Y:S01]  /*1790*/  ULEA UR8, UR42, UR45, 0xc ;  /* 0x0000002d2a087291 */ /* 0x000fe2000f8e603f */
[----:B------:R-:W-:Y:S01]  /*17a0*/  WARPGROUP.ARRIVE ;  /* 0x00000000000079c5 */ /* 0x000fe20000000000 */
[----:B------:R-:W-:Y:S01]  /*17b0*/  UMOV UR9, 0x40000040 ;  /* 0x4000004000097882 */ /* 0x000fe20000000000 */
[----:B------:R-:W-:Y:S01]  /*17c0*/  UMOV UR11, 0x40000040 ;  /* 0x40000040000b7882 */ /* 0x000fe20000000000 */
[----:B------:R-:W-:Y:S01]  /*17d0*/  UIADD3 UR12, UR8, 0x2, URZ ;  /* 0x00000002080c7890 */ /* 0x000fe2000fffe03f */
[----:B------:R-:W-:Y:S01]  /*17e0*/  UMOV UR13, 0x40000040 ;  /* 0x40000040000d7882 */ /* 0x000fe20000000000 */
[----:B------:R-:W-:-:S06]  /*17f0*/  UMOV UR15, 0x40000040 ;  /* 0x40000040000f7882 */ /* 0x000fcc0000000000 */
[----:B------:R-:W-:-:S04]  /*1800*/  UIADD3 UR4, UR4, 0x20100, URZ ;  /* 0x0002010004047890 */ /* 0x000fc8000fffe03f */
[----:B------:R-:W-:-:S04]  /*1810*/  USHF.R.U32.HI UR4, URZ, 0x4, UR4 ;  /* 0x000000043f047899 */ /* 0x000fc80008011604 */
[----:B------:R-:W-:-:S04]  /*1820*/  ULOP3.LUT UR4, UR4, 0x3fff, URZ, 0xc0, !UPT ;  /* 0x00003fff04047892 */ /* 0x000fc8000f8ec03f */
[----:B------:R-:W-:-:S04]  /*1830*/  ULOP3.LUT UR4, UR4, 0x10000, URZ, 0xfc, !UPT ;  /* 0x0001000004047892 */ /* 0x000fc8000f8efc3f */
[----:B------:R-:W-:-:S04]  /*1840*/  ULEA UR6, UR42, UR4, 0xb ;  /* 0x000000042a067291 */ /* 0x000fc8000f8e583f */
[----:B------:R-:W-:-:S03]  /*1850*/  UIADD3 UR14, UR6, 0x2, URZ ;  /* 0x00000002060e7890 */ /* 0x000fc6000fffe03f */
[----:B------:R-:W-:Y:S02]  /*1860*/  UMOV UR10, UR6 ;  /* 0x00000006000a7c82 */ /* 0x000fe40008000000 */
[----:B------:R-:W-:Y:S01]  /*1870*/  HGMMA.64x64x8.F32.TF32 R24, gdesc[UR8], RZ, !UPT, gsb0 ;  /* 0x04e00000081879f0 */ /* 0x000fe2000c0028ff */
[----:B------:R-:W-:Y:S01]  /*1880*/  UIADD3 UR10, UR6, 0x606, URZ ;  /* 0x00000606060a7890 */ /* 0x000fe2000fffe03f */
[----:B------:R-:W-:Y:S01]  /*1890*/  UMOV UR9, 0x40000040 ;  /* 0x4000004000097882 */ /* 0x000fe20000000000 */
[----:B------:R-:W-:Y:S01]  /*18a0*/  UMOV UR11, 0x40000040 ;  /* 0x40000040000b7882 */ /* 0x000fe20000000000 */
[----:B------:R-:W-:Y:S02]  /*18b0*/  WARPGROUP.DEPBAR.LE gsb0, 0x0 ;  /* 0x00008000000079c5 */ /* 0x000fe40000010000 */
[----:B------:R-:W-:-:S06]  /*18c0*/  WARPGROUP.ARRIVE ;  /* 0x00000000000079c5 */ /* 0x000fcc0000000000 */
[----:B------:R-:W-:Y:S01]  /*18d0*/  HGMMA.64x64x8.F32.TF32 R24, gdesc[UR12], R24, gsb0 ;  /* 0x04e000000c1879f0 */ /* 0x000fe20008002818 */
[----:B------:R-:W-:Y:S02]  /*18e0*/  UIADD3 UR12, UR8, 0x4, URZ ;  /* 0x00000004080c7890 */ /* 0x000fe4000fffe03f */
        /* <DEDUP_REMOVED lines=87> */
[----:B------:R-:W-:Y:S01]  /*1e60*/  UIADD3 UR8, UR8, 0xc06, URZ ;  /* 0x00000c0608087890 */ /* 0x000fe2000fffe03f */
[----:B------:R-:W-:Y:S02]  /*1e70*/  WARPGROUP.DEPBAR.LE gsb0, 0x0 ;  /* 0x00008000000079c5 */ /* 0x000fe40000010000 */
[----:B------:R-:W-:-:S06]  /*1e80*/  WARPGROUP.ARRIVE ;  /* 0x00000000000079c5 */ /* 0x000fcc0000000000 */
[----:B------:R-:W-:Y:S03]  /*1e90*/  HGMMA.64x64x8.F32.TF32 R24, gdesc[UR12], R24, gsb0 ;  /* 0x04e000000c1879f0 */ /* 0x000fe60008002818 */
[----:B------:R-:W-:Y:S02]  /*1ea0*/  WARPGROUP.DEPBAR.LE gsb0, 0x0 ;  /* 0x00008000000079c5 */ /* 0x000fe40000010000 */
[----:B------:R-:W-:-:S06]  /*1eb0*/  WARPGROUP.ARRIVE ;  /* 0x00000000000079c5 */ /* 0x000fcc0000000000 */
[----:B------:R-:W-:Y:S03]  /*1ec0*/  HGMMA.64x64x8.F32.TF32 R24, gdesc[UR8], R24, gsb0 ;  /* 0x04e00000081879f0 */ /* 0x000fe60008002818 */
[----:B------:R-:W-:Y:S02]  /*1ed0*/  WARPGROUP.DEPBAR.LE gsb0, 0x0 ;  /* 0x00008000000079c5 */ /* 0x000fe40000010000 */
[----:B------:R-:W-:Y:S05]  /*1ee0*/  @!P2 BRA `(.L_x_22) ;  /* 0x000000080078a947 */ /* 0x000fea0003800000 */
[----:B------:R-:W-:Y:S01]  /*1ef0*/  UIADD3 UR5, UR42, 0x1, URZ ;  /* 0x000000012a057890 */ /* 0x000fe2000fffe03f */
[----:B01----:R-:W-:Y:S02]  /*1f00*/  IMAD.U32 R0, RZ, RZ, UR44 ;  /* 0x0000002cff007e24 */ /* 0x003fe4000f8e00ff */
[----:B------:R-:W-:Y:S01]  /*1f10*/  IMAD.U32 R3, RZ, RZ, UR42 ;  /* 0x0000002aff037e24 */ /* 0x000fe2000f8e00ff */
[----:B------:R-:W-:-:S04]  /*1f20*/  UISETP.NE.AND UP0, UPT, UR5, 0x2, UPT ;  /* 0x000000020500788c */ /* 0x000fc8000bf05270 */
[----:B------:R-:W-:Y:S02]  /*1f30*/  USEL UR6, URZ, 0x1, UP0 ;  /* 0x000000013f067887 */ /* 0x000fe40008000000 */
[----:B------:R-:W-:Y:S02]  /*1f40*/  USEL UR5, UR5, URZ, UP0 ;  /* 0x0000003f05057287 */ /* 0x000fe40008000000 */
[----:B------:R-:W-:-:S06]  /*1f50*/  ULOP3.LUT UR6, UR36, UR6, URZ, 0x3c, !UPT ;  /* 0x0000000624067292 */ /* 0x000fcc000f8e3c3f */
[----:B------:R-:W-:-:S07]  /*1f60*/  IMAD.U32 R7, RZ, RZ, UR6 ;  /* 0x00000006ff077e24 */ /* 0x000fce000f8e00ff */
.L_x_29:
[----:B------:R-:W-:Y:S05]  /*1f70*/  @!P0 BRA `(.L_x_23) ;  /* 0x0000000000048947 */ /* 0x000fea0003800000 */
[----:B------:R-:W-:Y:S01]  /*1f80*/  BPT.TRAP 0x1 ;  /* 0x000000040000795c */ /* 0x000fe20000300000 */
.L_x_23:
[----:B------:R-:W0:Y:S01]  /*1f90*/  S2UR UR7, SR_CgaCtaId ;  /* 0x00000000000779c3 */ /* 0x000e220000008800 */
[----:B------:R-:W-:Y:S01]  /*1fa0*/  UMOV UR6, 0x400 ;  /* 0x0000040000067882 */ /* 0x000fe20000000000 */
[----:B------:R-:W-:Y:S01]  /*1fb0*/  IMAD.U32 R5, RZ, RZ, UR5 ;  /* 0x00000005ff057e24 */ /* 0x000fe2000f8e00ff */
[----:B------:R-:W-:Y:S01]  /*1fc0*/  SHF.L.U32 R4, R7, 0x1f, RZ ;  /* 0x0000001f07047819 */ /* 0x000fe200000006ff */
[----:B0-----:R-:W-:-:S06]  /*1fd0*/  ULEA UR6, UR7, UR6, 0x18 ;  /* 0x0000000607067291 */ /* 0x001fcc000f8ec03f */
[----:B------:R-:W-:-:S04]  /*1fe0*/  IMAD.U32 R6, RZ, RZ, UR6 ;  /* 0x00000006ff067e24 */ /* 0x000fc8000f8e00ff */
[----:B------:R-:W-:-:S04]  /*1ff0*/  IMAD R5, R5, 0x8, R6 ;  /* 0x0000000805057824 */ /* 0x000fc800078e0206 */
[----:B------:R0:W1:Y:S01]  /*2000*/  SYNCS.PHASECHK.TRANS64.TRYWAIT P1, [R5+URZ], R4 ;  /* 0x00000004050075a7 */ /* 0x000062000802017f */
[----:B------:R-:W-:Y:S05]  /*2010*/  @!P0 BRA `(.L_x_24) ;  /* 0x0000000000048947 */ /* 0x000fea0003800000 */
[----:B------:R-:W-:Y:S01]  /*2020*/  BPT.TRAP 0x1 ;  /* 0x000000040000795c */ /* 0x000fe20000300000 */
.L_x_24:
[----:B-1----:R-:W-:Y:S05]  /*2030*/  @P1 BRA `(.L_x_25) ;  /* 0x0000000000081947 */ /* 0x002fea0003800000 */
[----:B------:R-:W1:Y:S02]  /*2040*/  SYNCS.PHASECHK.TRANS64.TRYWAIT P1, [R5+URZ], R4 ;  /* 0x00000004050075a7 */ /* 0x000e64000802017f */
[----:B-1----:R-:W-:Y:S05]  /*2050*/  @!P1 BRA `(.L_x_26) ;  /* 0x0000004000f49947 */ /* 0x002fea0003800000 */
.L_x_25:
[----:B------:R-:W-:Y:S01]  /*2060*/  ULEA UR8, UR5, UR4, 0xb ;  /* 0x0000000405087291 */ /* 0x000fe2000f8e583f */
[----:B------:R-:W-:Y:S01]  /*2070*/  WARPGROUP.ARRIVE ;  /* 0x00000000000079c5 */ /* 0x000fe20000000000 */
[----:B------:R-:W-:Y:S01]  /*2080*/  ULEA UR6, UR5, UR45, 0xc ;  /* 0x0000002d05067291 */ /* 0x000fe2000f8e603f */
[----:B------:R-:W-:Y:S01]  /*2090*/  UMOV UR15, 0x40000040 ;  /* 0x40000040000f7882 */ /* 0x000fe20000000000 */
[----:B------:R-:W-:Y:S01]  /*20a0*/  UMOV UR13, 0x40000040 ;  /* 0x40000040000d7882 */ /* 0x000fe20000000000 */
[----:B------:R-:W-:Y:S02]  /*20b0*/  UIADD3 UR10, UR8, 0x606, URZ ;  /* 0x00000606080a7890 */ /* 0x000fe4000fffe03f */
[----:B------:R-:W-:Y:S02]  /*20c0*/  UMOV UR14, UR8 ;  /* 0x00000008000e7c82 */ /* 0x000fe40008000000 */
[----:B------:R-:W-:Y:S01]  /*20d0*/  UMOV UR12, UR6 ;  /* 0x00000006000c7c82 */ /* 0x000fe20008000000 */
[----:B------:R-:W-:Y:S01]  /*20e0*/  UMOV UR11, 0x40000040 ;  /* 0x40000040000b7882 */ /* 0x000fe20000000000 */
[----:B------:R-:W-:Y:S01]  /*20f0*/  HGMMA.64x64x8.F32.TF32 R24, gdesc[UR12], R24, gsb0 ;  /* 0x04e000000c1879f0 */ /* 0x000fe20008002818 */
[----:B------:R-:W-:-:S02]  /*2100*/  UIADD3 UR14, UR8, 0x2, URZ ;  /* 0x00000002080e7890 */ /* 0x000fc4000fffe03f */
[----:B------:R-:W-:Y:S01]  /*2110*/  UIADD3 UR12, UR6, 0x2, URZ ;  /* 0x00000002060c7890 */ /* 0x000fe2000fffe03f */
[----:B------:R-:W-:Y:S01]  /*2120*/  UMOV UR15, 0x40000040 ;  /* 0x40000040000f7882 */ /* 0x000fe20000000000 */
        /* <DEDUP_REMOVED lines=102> */
[----:B------:R-:W-:Y:S01]  /*2790*/  BPT.TRAP 0x1 ;  /* 0x000000040000795c */ /* 0x000fe20000300000 */
.L_x_27:
[----:B------:R-:W-:-:S13]  /*27a0*/  ISETP.NE.AND P1, PT, R22, RZ, PT ;  /* 0x000000ff1600720c */ /* 0x000fda0003f25270 */
[----:B01----:R-:W-:-:S04]  /*27b0*/  @P1 IMAD R4, R3, 0x8, R6 ;  /* 0x0000000803041824 */ /* 0x003fc800078e0206 */
[----:B------:R-:W-:-:S05]  /*27c0*/  @P1 VIADD R4, R4, 0x10 ;  /* 0x0000001004041836 */ /* 0x000fca0000000000 */
[----:B------:R-:W-:-:S04]  /*27d0*/  @P1 PRMT R4, R19, 0x654, R4 ;  /* 0x0000065413041816 */ /* 0x000fc80000000004 */
[----:B------:R0:W-:Y:S01]  /*27e0*/  @P1 SYNCS.ARRIVE.TRANS64.RED.A1T0 RZ, [R4+URZ], RZ ;  /* 0x000000ff04ff19a7 */ /* 0x0001e2000810043f */
[----:B------:R-:W-:-:S13]  /*27f0*/  ISETP.GT.U32.AND P1, PT, R18, 0x1, PT ;  /* 0x000000011200780c */ /* 0x000fda0003f24070 */
[----:B0-----:R-:W-:Y:S05]  /*2800*/  @P1 BRA `(.L_x_28) ;  /* 0x0000000000041947 */ /* 0x001fea0003800000 */
[----:B------:R-:W-:Y:S01]  /*2810*/  BPT.TRAP 0x1 ;  /* 0x000000040000795c */ /* 0x000fe20000300000 */
.L_x_28:
[----:B------:R-:W-:Y:S01]  /*2820*/  UIADD3 UR5, UR5, 0x1, URZ ;  /* 0x0000000105057890 */ /* 0x000fe2000fffe03f */
[C---:B------:R-:W-:Y:S01]  /*2830*/  ISETP.GT.AND P2, PT, R0.reuse, 0x1, PT ;  /* 0x000000010000780c */ /* 0x040fe20003f44270 */
[----:B------:R-:W-:Y:S02]  /*2840*/  VIADD R3, R3, 0x1 ;  /* 0x0000000103037836 */ /* 0x000fe40000000000 */
[----:B------:R-:W-:Y:S01]  /*2850*/  UISETP.NE.AND UP0, UPT, UR5, 0x2, UPT ;  /* 0x000000020500788c */ /* 0x000fe2000bf05270 */
[----:B------:R-:W-:Y:S02]  /*2860*/  VIADD R0, R0, 0xffffffff ;  /* 0xffffffff00007836 */ /* 0x000fe40000000000 */
[C---:B------:R-:W-:Y:S01]  /*2870*/  ISETP.NE.AND P1, PT, R3.reuse, 0x2, PT ;  /* 0x000000020300780c */ /* 0x040fe20003f25270 */
[----:B------:R-:W-:Y:S02]  /*2880*/  USEL UR6, URZ, 0x1, UP0 ;  /* 0x000000013f067887 */ /* 0x000fe40008000000 */
[----:B------:R-:W-:Y:S01]  /*2890*/  USEL UR5, UR5, URZ, UP0 ;  /* 0x0000003f05057287 */ /* 0x000fe20008000000 */
[----:B------:R-:W-:-:S03]  /*28a0*/  SEL R3, R3, RZ, P1 ;  /* 0x000000ff03037207 */ /* 0x000fc60000800000 */
[----:B------:R-:W-:Y:S01]  /*28b0*/  LOP3.LUT R7, R7, UR6, RZ, 0x3c, !PT ;  /* 0x0000000607077c12 */ /* 0x000fe2000f8e3cff */
[----:B------:R-:W-:Y:S07]  /*28c0*/  @P2 BRA `(.L_x_29) ;  /* 0xfffffff400a82947 */ /* 0x000fee000383ffff */
.L_x_22:
[----:B01----:R-:W0:Y:S02]  /*28d0*/  LDC R0, c[0x0][0x28c] ;  /* 0x0000a300ff007b82 */ /* 0x003e240000000800 */
[----:B0-----:R-:W-:-:S13]  /*28e0*/  ISETP.GE.AND P1, PT, R0, 0x1, PT ;  /* 0x000000010000780c */ /* 0x001fda0003f26270 */
[----:B------:R-:W-:Y:S05]  /*28f0*/  @!P1 BRA `(.L_x_30) ;  /* 0x0000000000389947 */ /* 0x000fea0003800000 */
[----:B------:R-:W-:Y:S05]  /*2900*/  @!P0 BRA `(.L_x_31) ;  /* 0x0000000000048947 */ /* 0x000fea0003800000 */
[----:B------:R-:W-:Y:S01]  /*2910*/  BPT.TRAP 0x1 ;  /* 0x000000040000795c */ /* 0x000fe20000300000 */
.L_x_31:
[----:B------:R-:W-:-:S13]  /*2920*/  ISETP.NE.AND P0, PT, R22, RZ, PT ;  /* 0x000000ff1600720c */ /* 0x000fda0003f05270 */
[----:B------:R-:W-:-:S05]  /*2930*/  VOTEU.ANY UP0, P0 ;  /* 0x00000000003f7886 */ /* 0x000fca0000000100 */
[----:B------:R-:W-:-:S06]  /*2940*/  @UP0 UIADD3 UR4, UR44, UR42, URZ ;  /* 0x0000002a2c040290 */ /* 0x000fcc000fffe03f */
[----:B------:R-:W-:-:S04]  /*2950*/  IMAD.U32 R0, RZ, RZ, UR4 ;  /* 0x00000004ff007e24 */ /* 0x000fc8000f8e00ff */
[----:B------:R-:W-:-:S05]  /*2960*/  @P0 IMAD.SHL.U32 R0, R0, 0x8, RZ ;  /* 0x0000000800000824 */ /* 0x000fca00078e00ff */
[----:B------:R-:W-:-:S04]  /*2970*/  @P0 LOP3.LUT R0, R0, 0x8, RZ, 0xc0, !PT ;  /* 0x0000000800000812 */ /* 0x000fc800078ec0ff */
[----:B------:R-:W-:-:S04]  /*2980*/  @P0 IADD3 R0, R6, 0x10, R0 ;  /* 0x0000001006000810 */ /* 0x000fc80007ffe000 */
[----:B------:R-:W-:-:S04]  /*2990*/  @P0 PRMT R0, R19, 0x654, R0 ;  /* 0x0000065413000816 */ /* 0x000fc80000000000 */
[----:B------:R0:W-:Y:S01]  /*29a0*/  @P0 SYNCS.ARRIVE.TRANS64.RED.A1T0 RZ, [R0+URZ], RZ ;  /* 0x000000ff00ff09a7 */ /* 0x0001e2000810043f */
[----:B------:R-:W-:-:S13]  /*29b0*/  ISETP.GT.U32.AND P0, PT, R18, 0x1, PT ;  /* 0x000000011200780c */ /* 0x000fda0003f04070 */
[----:B0-----:R-:W-:Y:S05]  /*29c0*/  @P0 BRA `(.L_x_30) ;  /* 0x0000000000040947 */ /* 0x001fea0003800000 */
[----:B------:R-:W-:Y:S01]  /*29d0*/  BPT.TRAP 0x1 ;  /* 0x000000040000795c */ /* 0x000fe20000300000 */
.L_x_30:
[----:B------:R-:W-:Y:S01]  /*29e0*/  IMAD.SHL.U32 R6, R70, 0x40, RZ ;  /* 0x0000004046067824 */ /* 0x000fe200078e00ff */
[----:B------:R-:W-:Y:S01]  /*29f0*/  ULDC UR6, c[0x0][0x288] ;  /* 0x0000a20000067ab9 */ /* 0x000fe20000000800 */
[----:B------:R-:W-:Y:S01]  /*2a00*/  SHF.R.S32.HI R11, RZ, 0x1f, R69 ;  /* 0x0000001fff0b7819 */ /* 0x000fe20000011445 */
[C---:B------:R-:W-:Y:S01]  /*2a10*/  IMAD.SHL.U32 R10, R71.reuse, 0x80, RZ ;  /* 0x00000080470a7824 */ /* 0x040fe200078e00ff */
[----:B------:R-:W-:Y:S01]  /*2a20*/  ULDC.64 UR4, c[0x0][0x5d0] ;  /* 0x0001740000047ab9 */ /* 0x000fe20000000a00 */
[C---:B------:R-:W-:Y:S01]  /*2a30*/  LOP3.LUT R8, R6.reuse, 0x6, R63, 0xf8, !PT ;  /* 0x0000000606087812 */ /* 0x040fe200078ef83f */
[----:B------:R-:W-:Y:S01]  /*2a40*/  IMAD.WIDE R70, R71, 0x80, R56 ;  /* 0x0000008047467825 */ /* 0x000fe200078e0238 */
[----:B------:R-:W-:Y:S01]  /*2a50*/  ISETP.GE.AND P0, PT, R6, UR6, PT ;  /* 0x0000000606007c0c */ /* 0x000fe2000bf06270 */
[----:B------:R-:W-:Y:S01]  /*2a60*/  ULDC UR6, c[0x0][0x284] ;  /* 0x0000a10000067ab9 */ /* 0x000fe20000000800 */
[----:B------:R-:W-:Y:S01]  /*2a70*/  SHF.R.S32.HI R9, RZ, 0x1f, R8 ;  /* 0x0000001fff097819 */ /* 0x000fe20000011408 */
[----:B------:R-:W-:Y:S01]  /*2a80*/  IMAD R0, R11, UR4, RZ ;  /* 0x000000040b007c24 */ /* 0x000fe2000f8e02ff */
[----:B------:R-:W-:-:S03]  /*2a90*/  ISETP.GE.OR P0, PT, R10, UR6, P0 ;  /* 0x000000060a007c0c */ /* 0x000fc60008706670 */
[C---:B------:R-:W-:Y:S02]  /*2aa0*/  IMAD R3, R69.reuse, UR5, R0 ;  /* 0x0000000545037c24 */ /* 0x040fe4000f8e0200 */
[----:B------:R-:W-:Y:S01]  /*2ab0*/  IMAD.WIDE.U32 R4, R69, UR4, R8 ;  /* 0x0000000445047c25 */ /* 0x000fe2000f8e0008 */
[----:B------:R-:W-:-:S03]  /*2ac0*/  ULDC.64 UR4, c[0x0][0x5c8] ;  /* 0x0001720000047ab9 */ /* 0x000fc60000000a00 */
[----:B------:R-:W-:Y:S02]  /*2ad0*/  IMAD R7, R71, UR4, RZ ;  /* 0x0000000447077c24 */ /* 0x000fe4000f8e02ff */
[----:B------:R-:W-:Y:S02]  /*2ae0*/  IMAD.IADD R5, R5, 0x1, R3 ;  /* 0x0000000105057824 */ /* 0x000fe400078e0203 */
[C---:B------:R-:W-:Y:S02]  /*2af0*/  IMAD R7, R70.reuse, UR5, R7 ;  /* 0x0000000546077c24 */ /* 0x040fe4000f8e0207 */
[----:B------:R-:W-:-:S04]  /*2b00*/  IMAD.WIDE.U32 R72, R70, UR4, R4 ;  /* 0x0000000446487c25 */ /* 0x000fc8000f8e0004 */
[----:B------:R-:W-:Y:S01]  /*2b10*/  IMAD.MOV.U32 R0, RZ, RZ, -0x1 ;  /* 0xffffffffff007424 */ /* 0x000fe200078e00ff */
[----:B------:R-:W-:Y:S06]  /*2b20*/  @P0 BRA `(.L_x_32) ;  /* 0x0000001800ec0947 */ /* 0x000fec0003800000 */
[----:B-----5:R-:W-:Y:S01]  /*2b30*/  FSETP.NEU.AND P0, PT, R58, RZ, PT ;  /* 0x000000ff3a00720b */ /* 0x020fe20003f0d000 */
[----:B------:R-:W-:Y:S01]  /*2b40*/  IMAD.IADD R6, R62, 0x1, -R6 ;  /* 0x000000013e067824 */ /* 0x000fe200078e0a06 */
[----:B------:R-:W-:Y:S01]  /*2b50*/  BSSY B0, `(.L_x_32) ;  /* 0x00001b8000007945 */ /* 0x000fe20003800000 */
[----:B------:R-:W-:Y:S02]  /*2b60*/  IMAD.IADD R3, R67, 0x1, -R10 ;  /* 0x0000000143037824 */ /* 0x000fe400078e0a0a */
[----:B------:R-:W-:Y:S01]  /*2b70*/  IMAD.IADD R81, R73, 0x1, R7 ;  /* 0x0000000149517824 */ /* 0x000fe200078e0207 */
[----:B------:R-:W-:-:S04]  /*2b80*/  ISETP.GT.AND P3, PT, R6, RZ, PT ;  /* 0x000000ff0600720c */ /* 0x000fc80003f64270 */
[----:B------:R-:W-:-:S03]  /*2b90*/  ISETP.GT.AND P1, PT, R3, RZ, P3 ;  /* 0x000000ff0300720c */ /* 0x000fc60001f24270 */
[----:B------:R-:W-:Y:S10]  /*2ba0*/  @!P0 BRA `(.L_x_33) ;  /* 0x0000001000e08947 */ /* 0x000ff40003800000 */
[----:B------:R-:W0:Y:S01]  /*2bb0*/  LDC.64 R74, c[0x0][0x5b8] ;  /* 0x00016e00ff4a7b82 */ /* 0x000e220000000a00 */
[----:B------:R-:W-:-:S07]  /*2bc0*/  ULDC.64 UR4, c[0x0][0x5c0] ;  /* 0x0001700000047ab9 */ /* 0x000fce0000000a00 */
[----:B------:R-:W1:Y:S08]  /*2bd0*/  LDC.64 R76, c[0x0][0x5b0] ;  /* 0x00016c00ff4c7b82 */ /* 0x000e700000000a00 */
[----:B------:R-:W2:Y:S01]  /*2be0*/  LDC.64 R78, c[0x0][0x5a8] ;  /* 0x00016a00ff4e7b82 */ /* 0x000ea20000000a00 */
[-C--:B0-----:R-:W-:Y:S02]  /*2bf0*/  IMAD R4, R11, R74.reuse, RZ ;  /* 0x0000004a0b047224 */ /* 0x081fe400078e02ff */
[----:B------:R-:W-:-:S04]  /*2c00*/  IMAD.WIDE.U32 R12, R69, R74, R8 ;  /* 0x0000004a450c7225 */ /* 0x000fc800078e0008 */
[----:B------:R-:W-:Y:S02]  /*2c10*/  IMAD R73, R69, R75, R4 ;  /* 0x0000004b45497224 */ /* 0x000fe400078e0204 */
[-C--:B-1----:R-:W-:Y:S02]  /*2c20*/  IMAD R4, R71, R76.reuse, RZ ;  /* 0x0000004c47047224 */ /* 0x082fe400078e02ff */
[----:B------:R-:W-:Y:S02]  /*2c30*/  IMAD.IADD R13, R13, 0x1, R73 ;  /* 0x000000010d0d7824 */ /* 0x000fe400078e0249 */
[C---:B------:R-:W-:Y:S02]  /*2c40*/  IMAD R75, R70.reuse, R77, R4 ;  /* 0x0000004d464b7224 */ /* 0x040fe400078e0204 */
[----:B------:R-:W-:-:S04]  /*2c50*/  IMAD.WIDE.U32 R4, R70, R76, R12 ;  /* 0x0000004c46047225 */ /* 0x000fc800078e000c */
[----:B------:R-:W-:Y:S01]  /*2c60*/  IMAD.IADD R5, R5, 0x1, R75 ;  /* 0x0000000105057824 */ /* 0x000fe200078e024b */
[----:B--2---:R-:W-:-:S04]  /*2c70*/  LEA R14, P0, R4, R78, 0x2 ;  /* 0x0000004e040e7211 */ /* 0x004fc800078010ff */
[----:B------:R-:W-:-:S05]  /*2c80*/  LEA.HI.X R15, R4, R79, R5, 0x2, P0 ;  /* 0x0000004f040f7211 */ /* 0x000fca00000f1405 */
[----:B------:R0:W2:Y:S01]  /*2c90*/  @P1 LDG.E.LTC128B R7, desc[UR40][R14.64] ;  /* 0x000000280e071981 */ /* 0x0000a2000c1e1920 */
[----:B------:R-:W-:Y:S01]  /*2ca0*/  IMAD.WIDE.U32 R4, R70, R76, R8 ;  /* 0x0000004c46047225 */ /* 0x000fe200078e0008 */
[C---:B------:R-:W-:Y:S01]  /*2cb0*/  SHF.L.U64.HI R11, R76.reuse, 0x3, R77 ;  /* 0x000000034c0b7819 */ /* 0x040fe2000001024d */
[----:B------:R-:W-:Y:S01]  /*2cc0*/  BSSY B1, `(.L_x_34) ;  /* 0x0000016000017945 */ /* 0x000fe20003800000 */
[----:B------:R-:W-:Y:S01]  /*2cd0*/  ISETP.GT.AND P3, PT, R3, 0x8, P3 ;  /* 0x000000080300780c */ /* 0x000fe20001f64270 */
[----:B------:R-:W-:Y:S02]  /*2ce0*/  IMAD.IADD R5, R75, 0x1, R5 ;  /* 0x000000014b057824 */ /* 0x000fe400078e0205 */
[----:B------:R-:W-:Y:S02]  /*2cf0*/  IMAD.SHL.U32 R10, R76, 0x8, RZ ;  /* 0x000000084c0a7824 */ /* 0x000fe400078e00ff */
[----:B------:R-:W-:-:S04]  /*2d00*/  IMAD.WIDE.U32 R20, R69, R74, R4 ;  /* 0x0000004a45147225 */ /* 0x000fc800078e0004 */
[----:B------:R-:W-:Y:S01]  /*2d10*/  IMAD.WIDE.U32 R70, R70, R76, R10 ;  /* 0x0000004c46467225 */ /* 0x000fe200078e000a */
[----:B------:R-:W-:Y:S02]  /*2d20*/  LEA R10, P0, R72, UR4, 0x2 ;  /* 0x00000004480a7c11 */ /* 0x000fe4000f8010ff */
[----:B------:R-:W-:Y:S01]  /*2d30*/  LEA R4, P4, R20, R78, 0x2 ;  /* 0x0000004e14047211 */ /* 0x000fe200078810ff */
[----:B0-----:R-:W-:Y:S01]  /*2d40*/  IMAD.IADD R14, R73, 0x1, R21 ;  /* 0x00000001490e7824 */ /* 0x001fe200078e0215 */
[----:B------:R-:W-:Y:S01]  /*2d50*/  LEA.HI.X R11, R72, UR5, R81, 0x2, P0 ;  /* 0x00000005480b7c11 */ /* 0x000fe200080f1451 */
[----:B------:R-:W-:Y:S01]  /*2d60*/  IMAD.IADD R75, R75, 0x1, R71 ;  /* 0x000000014b4b7824 */ /* 0x000fe200078e0247 */
[----:B------:R-:W-:Y:S02]  /*2d70*/  ISETP.GT.AND P0, PT, R6, 0x1, PT ;  /* 0x000000010600780c */ /* 0x000fe40003f04270 */
[----:B------:R-:W-:Y:S01]  /*2d80*/  IADD3 R15, P2, R12, R70, RZ ;  /* 0x000000460c0f7210 */ /* 0x000fe20007f5e0ff */
[----:B--2---:R-:W-:-:S04]  /*2d90*/  FMUL R5, R7, R58 ;  /* 0x0000003a07057220 */ /* 0x004fc80000400000 */
[----:B------:R-:W-:Y:S01]  /*2da0*/  FFMA R21, R24, R23, R5 ;  /* 0x0000001718157223 */ /* 0x000fe20000000005 */
[----:B------:R-:W-:Y:S01]  /*2db0*/  LEA.HI.X R5, R20, R79, R14, 0x2, P4 ;  /* 0x0000004f14057211 */ /* 0x000fe200020f140e */
[----:B------:R-:W-:Y:S01]  /*2dc0*/  IMAD.X R20, R75, 0x1, R13, P2 ;  /* 0x000000014b147824 */ /* 0x000fe200010e060d */
[----:B------:R-:W-:Y:S02]  /*2dd0*/  ISETP.GT.AND P4, PT, R3, RZ, P0 ;  /* 0x000000ff0300720c */ /* 0x000fe40000784270 */
[----:B------:R0:W-:Y:S01]  /*2de0*/  @P1 STG.E desc[UR40][R10.64], R21 ;  /* 0x000000150a001986 */ /* 0x0001e2000c101928 */
[----:B------:R-:W-:-:S10]  /*2df0*/  LEA R14, P1, R15, R78, 0x2 ;  /* 0x0000004e0f0e7211 */ /* 0x000fd400078210ff */
[----:B------:R-:W-:Y:S05]  /*2e00*/  @!P4 BRA `(.L_x_35) ;  /* 0x000000000004c947 */ /* 0x000fea0003800000 */
[----:B------:R1:W5:Y:S02]  /*2e10*/  LDG.E.LTC128B R7, desc[UR40][R4.64+0x4] ;  /* 0x0000042804077981 */ /* 0x000364000c1e1920 */
.L_x_35:
[----:B------:R-:W-:Y:S05]  /*2e20*/  BSYNC B1 ;  /* 0x0000000000017941 */ /* 0x000fea0003800000 */
.L_x_34:
[----:B-----5:R-:W-:Y:S01]  /*2e30*/  FMUL R12, R7, R58 ;  /* 0x0000003a070c7220 */ /* 0x020fe20000400000 */
[----:B------:R-:W-:-:S03]  /*2e40*/  LEA.HI.X R15, R15, R79, R20, 0x2, P1 ;  /* 0x0000004f0f0f7211 */ /* 0x000fc600008f1414 */
[----:B------:R-:W-:Y:S01]  /*2e50*/  FFMA R71, R25, R23, R12 ;  /* 0x0000001719477223 */ /* 0x000fe2000000000c */
[----:B------:R-:W-:-:S04]  /*2e60*/  IMAD.MOV.U32 R25, RZ, RZ, R7 ;  /* 0x000000ffff197224 */ /* 0x000fc800078e0007 */
[----:B------:R2:W-:Y:S04]  /*2e70*/  @P4 STG.E desc[UR40][R10.64+0x4], R71 ;  /* 0x000004470a004986 */ /* 0x0005e8000c101928 */
[----:B------:R-:W3:Y:S01]  /*2e80*/  @P3 LDG.E.LTC128B R25, desc[UR40][R14.64] ;  /* 0x000000280e193981 */ /* 0x000ee2000c1e1920 */
[C---:B------:R-:W-:Y:S01]  /*2e90*/  SHF.L.U64.HI R13, R59.reuse, 0x2, R60 ;  /* 0x000000023b0d7819 */ /* 0x040fe2000001023c */
[----:B------:R-:W-:Y:S01]  /*2ea0*/  BSSY B1, `(.L_x_36) ;  /* 0x0000010000017945 */ /* 0x000fe20003800000 */
[----:B------:R-:W-:Y:S02]  /*2eb0*/  LEA R12, P2, R59, R10, 0x2 ;  /* 0x0000000a3b0c7211 */ /* 0x000fe400078410ff */
[----:B------:R-:W-:Y:S02]  /*2ec0*/  IADD3 R20, P1, R8, R70, RZ ;  /* 0x0000004608147210 */ /* 0x000fe40007f3e0ff */
[----:B------:R-:W-:Y:S01]  /*2ed0*/  ISETP.GT.AND P0, PT, R3, 0x8, P0 ;  /* 0x000000080300780c */ /* 0x000fe20000704270 */
[----:B------:R-:W-:-:S02]  /*2ee0*/  IMAD.X R13, R13, 0x1, R11, P2 ;  /* 0x000000010d0d7824 */ /* 0x000fc400010e060b */
[----:B0-----:R-:W-:Y:S01]  /*2ef0*/  IMAD.X R21, R9, 0x1, R75, P1 ;  /* 0x0000000109157824 */ /* 0x001fe200008e064b */
[----:B------:R-:W-:Y:S01]  /*2f00*/  ISETP.GT.AND P1, PT, R6, 0x8, PT ;  /* 0x000000080600780c */ /* 0x000fe20003f24270 */
[----:B------:R-:W-:-:S04]  /*2f10*/  IMAD.WIDE.U32 R20, R69, R74, R20 ;  /* 0x0000004a45147225 */ /* 0x000fc800078e0014 */
[----:B------:R-:W-:Y:S01]  /*2f20*/  IMAD.IADD R9, R73, 0x1, R21 ;  /* 0x0000000149097824 */ /* 0x000fe200078e0215 */
[----:B------:R-:W-:-:S04]  /*2f30*/  LEA R8, P4, R20, R78, 0x2 ;  /* 0x0000004e14087211 */ /* 0x000fc800078810ff */
[----:B------:R-:W-:Y:S01]  /*2f40*/  LEA.HI.X R9, R20, R79, R9, 0x2, P4 ;  /* 0x0000004f14097211 */ /* 0x000fe200020f1409 */
[----:B---3--:R-:W-:-:S04]  /*2f50*/  FMUL R7, R25, R58 ;  /* 0x0000003a19077220 */ /* 0x008fc80000400000 */
[----:B------:R-:W-:-:S05]  /*2f60*/  FFMA R7, R26, R23, R7 ;  /* 0x000000171a077223 */ /* 0x000fca0000000007 */
[----:B------:R2:W-:Y:S01]  /*2f70*/  @P3 STG.E desc[UR40][R12.64], R7 ;  /* 0x000000070c003986 */ /* 0x0005e2000c101928 */
[----:B------:R-:W-:Y:S05]  /*2f80*/  @!P0 BRA `(.L_x_37) ;  /* 0x0000000000048947 */ /* 0x000fea0003800000 */
[----:B------:R0:W5:Y:S02]  /*2f90*/  LDG.E.LTC128B R25, desc[UR40][R8.64+0x4] ;  /* 0x0000042808197981 */ /* 0x000164000c1e1920 */
.L_x_37:
[----:B------:R-:W-:Y:S05]  /*2fa0*/  BSYNC B1 ;  /* 0x0000000000017941 */ /* 0x000fea0003800000 */
.L_x_36:
[----:B-----5:R-:W-:Y:S01]  /*2fb0*/  FMUL R14, R25, R58 ;  /* 0x0000003a190e7220 */ /* 0x020fe20000400000 */
[----:B------:R-:W-:Y:S01]  /*2fc0*/  ISETP.GT.AND P3, PT, R3, RZ, P1 ;  /* 0x000000ff0300720c */ /* 0x000fe20000f64270 */
[----:B------:R-:W-:Y:S01]  /*2fd0*/  BSSY B1, `(.L_x_38) ;  /* 0x0000006000017945 */ /* 0x000fe20003800000 */
[----:B------:R-:W-:Y:S01]  /*2fe0*/  ISETP.GT.AND P2, PT, R6, 0x9, PT ;  /* 0x000000090600780c */ /* 0x000fe20003f44270 */
[----:B------:R-:W-:-:S05]  /*2ff0*/  FFMA R27, R27, R23, R14 ;  /* 0x000000171b1b7223 */ /* 0x000fca000000000e */
[----:B------:R3:W-:Y:S05]  /*3000*/  @P0 STG.E desc[UR40][R12.64+0x4], R27 ;  /* 0x0000041b0c000986 */ /* 0x0007ea000c101928 */
[----:B------:R-:W-:Y:S05]  /*3010*/  @!P3 BRA `(.L_x_39) ;  /* 0x000000000004b947 */ /* 0x000fea0003800000 */
[----:B------:R4:W5:Y:S02]  /*3020*/  LDG.E.LTC128B R25, desc[UR40][R4.64+0x20] ;  /* 0x0000202804197981 */ /* 0x000964000c1e1920 */
.L_x_39:
[----:B------:R-:W-:Y:S05]  /*3030*/  BSYNC B1 ;  /* 0x0000000000017941 */ /* 0x000fea0003800000 */
.L_x_38:
[----:B--2--5:R-:W-:Y:S01]  /*3040*/  FMUL R7, R25, R58 ;  /* 0x0000003a19077220 */ /* 0x024fe20000400000 */
[----:B------:R-:W-:Y:S01]  /*3050*/  ISETP.GT.AND P0, PT, R3, RZ, P2 ;  /* 0x000000ff0300720c */ /* 0x000fe20001704270 */
[----:B------:R-:W-:Y:S02]  /*3060*/  BSSY B1, `(.L_x_40) ;  /* 0x0000005000017945 */ /* 0x000fe40003800000 */
[----:B------:R-:W-:-:S05]  /*3070*/  FFMA R7, R28, R23, R7 ;  /* 0x000000171c077223 */ /* 0x000fca0000000007 */
[----:B------:R2:W-:Y:S05]  /*3080*/  @P3 STG.E desc[UR40][R10.64+0x20], R7 ;  /* 0x000020070a003986 */ /* 0x0005ea000c101928 */
[----:B------:R-:W-:Y:S05]  /*3090*/  @!P0 BRA `(.L_x_41) ;  /* 0x0000000000048947 */ /* 0x000fea0003800000 */
[----:B------:R0:W5:Y:S02]  /*30a0*/  LDG.E.LTC128B R25, desc[UR40][R4.64+0x24] ;  /* 0x0000242804197981 */ /* 0x000164000c1e1920 */
.L_x_41:
[----:B------:R-:W-:Y:S05]  /*30b0*/  BSYNC B1 ;  /* 0x0000000000017941 */ /* 0x000fea0003800000 */
.L_x_40:
[----:B-----5:R-:W-:Y:S01]  /*30c0*/  FMUL R14, R25, R58 ;  /* 0x0000003a190e7220 */ /* 0x020fe20000400000 */
[----:B------:R-:W-:Y:S01]  /*30d0*/  ISETP.GT.AND P1, PT, R3, 0x8, P1 ;  /* 0x000000080300780c */ /* 0x000fe20000f24270 */
[----:B------:R-:W-:Y:S02]  /*30e0*/  BSSY B1, `(.L_x_42) ;  /* 0x0000005000017945 */ /* 0x000fe40003800000 */
[----:B------:R-:W-:-:S05]  /*30f0*/  FFMA R29, R29, R23, R14 ;  /* 0x000000171d1d7223 */ /* 0x000fca000000000e */
[----:B------:R0:W-:Y:S05]  /*3100*/  @P0 STG.E desc[UR40][R10.64+0x24], R29 ;  /* 0x0000241d0a000986 */ /* 0x0001ea000c101928 */
[----:B------:R-:W-:Y:S05]  /*3110*/  @!P1 BRA `(.L_x_43) ;  /* 0x0000000000049947 */ /* 0x000fea0003800000 */
[----:B------:R0:W5:Y:S02]  /*3120*/  LDG.E.LTC128B R25, desc[UR40][R8.64+0x20] ;  /* 0x0000202808197981 */ /* 0x000164000c1e1920 */
.L_x_43:
[----:B------:R-:W-:Y:S05]  /*3130*/  BSYNC B1 ;  /* 0x0000000000017941 */ /* 0x000fea0003800000 */
.L_x_42:
[----:B--2--5:R-:W-:Y:S01]  /*3140*/  FMUL R7, R25, R58 ;  /* 0x0000003a19077220 */ /* 0x024fe20000400000 */
[----:B------:R-:W-:Y:S01]  /*3150*/  ISETP.GT.AND P2, PT, R3, 0x8, P2 ;  /* 0x000000080300780c */ /* 0x000fe20001744270 */
[----:B------:R-:W-:Y:S01]  /*3160*/  BSSY B1, `(.L_x_44) ;  /* 0x0000006000017945 */ /* 0x000fe20003800000 */
[----:B------:R-:W-:Y:S01]  /*3170*/  ISETP.GT.AND P0, PT, R6, 0x10, PT ;  /* 0x000000100600780c */ /* 0x000fe20003f04270 */
[----:B------:R-:W-:-:S05]  /*3180*/  FFMA R7, R30, R23, R7 ;  /* 0x000000171e077223 */ /* 0x000fca0000000007 */
[----:B------:R2:W-:Y:S05]  /*3190*/  @P1 STG.E desc[UR40][R12.64+0x20], R7 ;  /* 0x000020070c001986 */ /* 0x0005ea000c101928 */
[----:B------:R-:W-:Y:S05]  /*31a0*/  @!P2 BRA `(.L_x_45) ;  /* 0x000000000004a947 */ /* 0x000fea0003800000 */
[----:B------:R0:W5:Y:S02]  /*31b0*/  LDG.E.LTC128B R25, desc[UR40][R8.64+0x24] ;  /* 0x0000242808197981 */ /* 0x000164000c1e1920 */
.L_x_45:
[----:B------:R-:W-:Y:S05]  /*31c0*/  BSYNC B1 ;  /* 0x0000000000017941 */ /* 0x000fea0003800000 */
.L_x_44:
        /* <DEDUP_REMOVED lines=8> */
.L_x_47:
[----:B------:R-:W-:Y:S05]  /*3250*/  BSYNC B1 ;  /* 0x0000000000017941 */ /* 0x000fea0003800000 */
.L_x_46:
[----:B--2--5:R-:W-:Y:S01]  /*3260*/  FMUL R7, R25, R58 ;  /* 0x0000003a19077220 */ /* 0x024fe20000400000 */
[----:B------:R-:W-:Y:S01]  /*3270*/  ISETP.GT.AND P2, PT, R3, RZ, P1 ;  /* 0x000000ff0300720c */ /* 0x000fe20000f44270 */
[----:B------:R-:W-:Y:S02]  /*3280*/  BSSY B1, `(.L_x_48) ;  /* 0x0000005000017945 */ /* 0x000fe40003800000 */
[----:B------:R-:W-:-:S05]  /*3290*/  FFMA R7, R32, R23, R7 ;  /* 0x0000001720077223 */ /* 0x000fca0000000007 */
[----:B------:R2:W-:Y:S05]  /*32a0*/  @P3 STG.E desc[UR40][R10.64+0x40], R7 ;  /* 0x000040070a003986 */ /* 0x0005ea000c101928 */
[----:B------:R-:W-:Y:S05]  /*32b0*/  @!P2 BRA `(.L_x_49) ;  /* 0x000000000004a947 */ /* 0x000fea0003800000 */
[----:B------:R0:W5:Y:S02]  /*32c0*/  LDG.E.LTC128B R25, desc[UR40][R4.64+0x44] ;  /* 0x0000442804197981 */ /* 0x000164000c1e1920 */
.L_x_49:
[----:B------:R-:W-:Y:S05]  /*32d0*/  BSYNC B1 ;  /* 0x0000000000017941 */ /* 0x000fea0003800000 */
.L_x_48:
[----:B-----5:R-:W-:Y:S01]  /*32e0*/  FMUL R14, R25, R58 ;  /* 0x0000003a190e7220 */ /* 0x020fe20000400000 */
[----:B------:R-:W-:Y:S01]  /*32f0*/  ISETP.GT.AND P0, PT, R3, 0x8, P0 ;  /* 0x000000080300780c */ /* 0x000fe20000704270 */
[----:B------:R-:W-:Y:S02]  /*3300*/  BSSY B1, `(.L_x_50) ;  /* 0x0000005000017945 */ /* 0x000fe40003800000 */
[----:B------:R-:W-:-:S05]  /*3310*/  FFMA R33, R33, R23, R14 ;  /* 0x0000001721217223 */ /* 0x000fca000000000e */
[----:B------:R0:W-:Y:S05]  /*3320*/  @P2 STG.E desc[UR40][R10.64+0x44], R33 ;  /* 0x000044210a002986 */ /* 0x0001ea000c101928 */
[----:B------:R-:W-:Y:S05]  /*3330*/  @!P0 BRA `(.L_x_51) ;  /* 0x0000000000048947 */ /* 0x000fea0003800000 */
[----:B------:R0:W5:Y:S02]  /*3340*/  LDG.E.LTC128B R25, desc[UR40][R8.64+0x40] ;  /* 0x0000402808197981 */ /* 0x000164000c1e1920 */
.L_x_51:
[----:B------:R-:W-:Y:S05]  /*3350*/  BSYNC B1 ;  /* 0x0000000000017941 */ /* 0x000fea0003800000 */
.L_x_50:
        /* <DEDUP_REMOVED lines=8> */
.L_x_53:
[----:B------:R-:W-:Y:S05]  /*33e0*/  BSYNC B1 ;  /* 0x0000000000017941 */ /* 0x000fea0003800000 */
.L_x_52:
        /* <DEDUP_REMOVED lines=8> */
.L_x_55:
[----:B------:R-:W-:Y:S05]  /*3470*/  BSYNC B1 ;  /* 0x0000000000017941 */ /* 0x000fea0003800000 */
.L_x_54:
[----:B--2--5:R-:W-:Y:S01]  /*3480*/  FMUL R7, R25, R58 ;  /* 0x0000003a19077220 */ /* 0x024fe20000400000 */
[----:B------:R-:W-:Y:S01]  /*3490*/  ISETP.GT.AND P1, PT, R3, RZ, P0 ;  /* 0x000000ff0300720c */ /* 0x000fe20000724270 */
[----:B------:R-:W-:Y:S02]  /*34a0*/  BSSY B1, `(.L_x_56) ;  /* 0x0000005000017945 */ /* 0x000fe40003800000 */
[----:B------:R-:W-:-:S05]  /*34b0*/  FFMA R7, R36, R23, R7 ;  /* 0x0000001724077223 */ /* 0x000fca0000000007 */
[----:B------:R2:W-:Y:S05]  /*34c0*/  @P3 STG.E desc[UR40][R10.64+0x60], R7 ;  /* 0x000060070a003986 */ /* 0x0005ea000c101928 */
[----:B------:R-:W-:Y:S05]  /*34d0*/  @!P1 BRA `(.L_x_57) ;  /* 0x0000000000049947 */ /* 0x000fea0003800000 */
[----:B------:R0:W5:Y:S02]  /*34e0*/  LDG.E.LTC128B R25, desc[UR40][R4.64+0x64] ;  /* 0x0000642804197981 */ /* 0x000164000c1e1920 */
.L_x_57:
[----:B------:R-:W-:Y:S05]  /*34f0*/  BSYNC B1 ;  /* 0x0000000000017941 */ /* 0x000fea0003800000 */
.L_x_56:
[----:B-----5:R-:W-:Y:S01]  /*3500*/  FMUL R14, R25, R58 ;  /* 0x0000003a190e7220 */ /* 0x020fe20000400000 */
[----:B------:R-:W-:Y:S01]  /*3510*/  ISETP.GT.AND P2, PT, R3, 0x8, P2 ;  /* 0x000000080300780c */ /* 0x000fe20001744270 */
[----:B------:R-:W-:Y:S02]  /*3520*/  BSSY B1, `(.L_x_58) ;  /* 0x0000005000017945 */ /* 0x000fe40003800000 */
[----:B------:R-:W-:-:S05]  /*3530*/  FFMA R37, R37, R23, R14 ;  /* 0x0000001725257223 */ /* 0x000fca000000000e */
[----:B------:R0:W-:Y:S05]  /*3540*/  @P1 STG.E desc[UR40][R10.64+0x64], R37 ;  /* 0x000064250a001986 */ /* 0x0001ea000c101928 */
[----:B------:R-:W-:Y:S05]  /*3550*/  @!P2 BRA `(.L_x_59) ;  /* 0x000000000004a947 */ /* 0x000fea0003800000 */
[----:B------:R0:W5:Y:S02]  /*3560*/  LDG.E.LTC128B R25, desc[UR40][R8.64+0x60] ;  /* 0x0000602808197981 */ /* 0x000164000c1e1920 */
.L_x_59:
[----:B------:R-:W-:Y:S05]  /*3570*/  BSYNC B1 ;  /* 0x0000000000017941 */ /* 0x000fea0003800000 */
.L_x_58:
        /* <DEDUP_REMOVED lines=8> */
.L_x_61:
[----:B------:R-:W-:Y:S05]  /*3600*/  BSYNC B1 ;  /* 0x0000000000017941 */ /* 0x000fea0003800000 */
.L_x_60:
        /* <DEDUP_REMOVED lines=8> */
.L_x_63:
[----:B------:R-:W-:Y:S05]  /*3690*/  BSYNC B1 ;  /* 0x0000000000017941 */ /* 0x000fea0003800000 */
.L_x_62:
[----:B--2--5:R-:W-:Y:S01]  /*36a0*/  FMUL R7, R25, R58 ;  /* 0x0000003a19077220 */ /* 0x024fe20000400000 */
[----:B------:R-:W-:Y:S01]  /*36b0*/  ISETP.GT.AND P0, PT, R3, RZ, P2 ;  /* 0x000000ff0300720c */ /* 0x000fe20001704270 */
[----:B------:R-:W-:Y:S02]  /*36c0*/  BSSY B1, `(.L_x_64) ;  /* 0x0000005000017945 */ /* 0x000fe40003800000 */
[----:B------:R-:W-:-:S05]  /*36d0*/  FFMA R7, R40, R23, R7 ;  /* 0x0000001728077223 */ /* 0x000fca0000000007 */
[----:B------:R2:W-:Y:S05]  /*36e0*/  @P3 STG.E desc[UR40][R10.64+0x80], R7 ;  /* 0x000080070a003986 */ /* 0x0005ea000c101928 */
[----:B------:R-:W-:Y:S05]  /*36f0*/  @!P0 BRA `(.L_x_65) ;  /* 0x0000000000048947 */ /* 0x000fea0003800000 */
[----:B------:R0:W5:Y:S02]  /*3700*/  LDG.E.LTC128B R25, desc[UR40][R4.64+0x84] ;  /* 0x0000842804197981 */ /* 0x000164000c1e1920 */
.L_x_65:
[----:B------:R-:W-:Y:S05]  /*3710*/  BSYNC B1 ;  /* 0x0000000000017941 */ /* 0x000fea0003800000 */
.L_x_64:
[----:B-----5:R-:W-:Y:S01]  /*3720*/  FMUL R14, R25, R58 ;  /* 0x0000003a190e7220 */ /* 0x020fe20000400000 */
[----:B------:R-:W-:Y:S01]  /*3730*/  ISETP.GT.AND P1, PT, R3, 0x8, P1 ;  /* 0x000000080300780c */ /* 0x000fe20000f24270 */
[----:B------:R-:W-:Y:S02]  /*3740*/  BSSY B1, `(.L_x_66) ;  /* 0x0000005000017945 */ /* 0x000fe40003800000 */
[----:B------:R-:W-:-:S05]  /*3750*/  FFMA R41, R41, R23, R14 ;  /* 0x0000001729297223 */ /* 0x000fca000000000e */
[----:B------:R0:W-:Y:S05]  /*3760*/  @P0 STG.E desc[UR40][R10.64+0x84], R41 ;  /* 0x000084290a000986 */ /* 0x0001ea000c101928 */
[----:B------:R-:W-:Y:S05]  /*3770*/  @!P1 BRA `(.L_x_67) ;  /* 0x0000000000049947 */ /* 0x000fea0003800000 */
[----:B------:R0:W5:Y:S02]  /*3780*/  LDG.E.LTC128B R25, desc[UR40][R8.64+0x80] ;  /* 0x0000802808197981 */ /* 0x000164000c1e1920 */
.L_x_67:
[----:B------:R-:W-:Y:S05]  /*3790*/  BSYNC B1 ;  /* 0x0000000000017941 */ /* 0x000fea0003800000 */
.L_x_66:
        /* <DEDUP_REMOVED lines=8> */
.L_x_69:
[----:B------:R-:W-:Y:S05]  /*3820*/  BSYNC B1 ;  /* 0x0000000000017941 */ /* 0x000fea0003800000 */
.L_x_68:
        /* <DEDUP_REMOVED lines=8> */
.L_x_71:
[----:B------:R-:W-:Y:S05]  /*38b0*/  BSYNC B1 ;  /* 0x0000000000017941 */ /* 0x000fea0003800000 */
.L_x_70:
[----:B--2--5:R-:W-:Y:S01]  /*38c0*/  FMUL R7, R25, R58 ;  /* 0x0000003a19077220 */ /* 0x024fe20000400000 */
[----:B------:R-:W-:Y:S01]  /*38d0*/  ISETP.GT.AND P2, PT, R3, RZ, P1 ;  /* 0x000000ff0300720c */ /* 0x000fe20000f44270 */
[----:B------:R-:W-:Y:S02]  /*38e0*/  BSSY B1, `(.L_x_72) ;  /* 0x0000005000017945 */ /* 0x000fe40003800000 */
[----:B------:R-:W-:-:S05]  /*38f0*/  FFMA R7, R44, R23, R7 ;  /* 0x000000172c077223 */ /* 0x000fca0000000007 */
[----:B------:R2:W-:Y:S05]  /*3900*/  @P3 STG.E desc[UR40][R10.64+0xa0], R7 ;  /* 0x0000a0070a003986 */ /* 0x0005ea000c101928 */
[----:B------:R-:W-:Y:S05]  /*3910*/  @!P2 BRA `(.L_x_73) ;  /* 0x000000000004a947 */ /* 0x000fea0003800000 */
[----:B------:R0:W5:Y:S02]  /*3920*/  LDG.E.LTC128B R25, desc[UR40][R4.64+0xa4] ;  /* 0x0000a42804197981 */ /* 0x000164000c1e1920 */
.L_x_73:
[----:B------:R-:W-:Y:S05]  /*3930*/  BSYNC B1 ;  /* 0x0000000000017941 */ /* 0x000fea0003800000 */
.L_x_72:
[----:B-----5:R-:W-:Y:S01]  /*3940*/  FMUL R14, R25, R58 ;  /* 0x0000003a190e7220 */ /* 0x020fe20000400000 */
[----:B------:R-:W-:Y:S01]  /*3950*/  ISETP.GT.AND P0, PT, R3, 0x8, P0 ;  /* 0x000000080300780c */ /* 0x000fe20000704270 */
[----:B------:R-:W-:Y:S02]  /*3960*/  BSSY B1, `(.L_x_74) ;  /* 0x0000005000017945 */ /* 0x000fe40003800000 */
[----:B------:R-:W-:-:S05]  /*3970*/  FFMA R45, R45, R23, R14 ;  /* 0x000000172d2d7223 */ /* 0x000fca000000000e */
[----:B------:R0:W-:Y:S05]  /*3980*/  @P2 STG.E desc[UR40][R10.64+0xa4], R45 ;  /* 0x0000a42d0a002986 */ /* 0x0001ea000c101928 */
[----:B------:R-:W-:Y:S05]  /*3990*/  @!P0 BRA `(.L_x_75) ;  /* 0x0000000000048947 */ /* 0x000fea0003800000 */
[----:B------:R0:W5:Y:S02]  /*39a0*/  LDG.E.LTC128B R25, desc[UR40][R8.64+0xa0] ;  /* 0x0000a02808197981 */ /* 0x000164000c1e1920 */
.L_x_75:
[----:B------:R-:W-:Y:S05]  /*39b0*/  BSYNC B1 ;  /* 0x0000000000017941 */ /* 0x000fea0003800000 */
.L_x_74:
        /* <DEDUP_REMOVED lines=8> */
.L_x_77:
[----:B------:R-:W-:Y:S05]  /*3a40*/  BSYNC B1 ;  /* 0x0000000000017941 */ /* 0x000fea0003800000 */
.L_x_76:
        /* <DEDUP_REMOVED lines=8> */
.L_x_79:
[----:B------:R-:W-:Y:S05]  /*3ad0*/  BSYNC B1 ;  /* 0x0000000000017941 */ /* 0x000fea0003800000 */
.L_x_78:
[----:B--2--5:R-:W-:Y:S01]  /*3ae0*/  FMUL R7, R25, R58 ;  /* 0x0000003a19077220 */ /* 0x024fe20000400000 */
[----:B------:R-:W-:Y:S01]  /*3af0*/  ISETP.GT.AND P1, PT, R3, RZ, P0 ;  /* 0x000000ff0300720c */ /* 0x000fe20000724270 */
[----:B------:R-:W-:Y:S02]  /*3b00*/  BSSY B1, `(.L_x_80) ;  /* 0x0000005000017945 */ /* 0x000fe40003800000 */
[----:B------:R-:W-:-:S05]  /*3b10*/  FFMA R7, R48, R23, R7 ;  /* 0x0000001730077223 */ /* 0x000fca0000000007 */
[----:B------:R2:W-:Y:S05]  /*3b20*/  @P3 STG.E desc[UR40][R10.64+0xc0], R7 ;  /* 0x0000c0070a003986 */ /* 0x0005ea000c101928 */
[----:B------:R-:W-:Y:S05]  /*3b30*/  @!P1 BRA `(.L_x_81) ;  /* 0x0000000000049947 */ /* 0x000fea0003800000 */
[----:B------:R0:W5:Y:S02]  /*3b40*/  LDG.E.LTC128B R25, desc[UR40][R4.64+0xc4] ;  /* 0x0000c42804197981 */ /* 0x000164000c1e1920 */
.L_x_81:
[----:B------:R-:W-:Y:S05]  /*3b50*/  BSYNC B1 ;  /* 0x0000000000017941 */ /* 0x000fea0003800000 */
.L_x_80:
[----:B-----5:R-:W-:Y:S01]  /*3b60*/  FMUL R14, R25, R58 ;  /* 0x0000003a190e7220 */ /* 0x020fe20000400000 */
[----:B------:R-:W-:Y:S01]  /*3b70*/  ISETP.GT.AND P2, PT, R3, 0x8, P2 ;  /* 0x000000080300780c */ /* 0x000fe20001744270 */
[----:B------:R-:W-:Y:S02]  /*3b80*/  BSSY B1, `(.L_x_82) ;  /* 0x0000005000017945 */ /* 0x000fe40003800000 */
[----:B------:R-:W-:-:S05]  /*3b90*/  FFMA R49, R49, R23, R14 ;  /* 0x0000001731317223 */ /* 0x000fca000000000e */
[----:B------:R0:W-:Y:S05]  /*3ba0*/  @P1 STG.E desc[UR40][R10.64+0xc4], R49 ;  /* 0x0000c4310a001986 */ /* 0x0001ea000c101928 */
[----:B------:R-:W-:Y:S05]  /*3bb0*/  @!P2 BRA `(.L_x_83) ;  /* 0x000000000004a947 */ /* 0x000fea0003800000 */
[----:B------:R0:W5:Y:S02]  /*3bc0*/  LDG.E.LTC128B R25, desc[UR40][R8.64+0xc0] ;  /* 0x0000c02808197981 */ /* 0x000164000c1e1920 */
.L_x_83:
[----:B------:R-:W-:Y:S05]  /*3bd0*/  BSYNC B1 ;  /* 0x0000000000017941 */ /* 0x000fea0003800000 */
.L_x_82:
        /* <DEDUP_REMOVED lines=8> */
.L_x_85:
[----:B------:R-:W-:Y:S05]  /*3c60*/  BSYNC B1 ;  /* 0x0000000000017941 */ /* 0x000fea0003800000 */
.L_x_84:
[----:B-----5:R-:W-:Y:S01]  /*3c70*/  FMUL R14, R25, R58 ;  /* 0x0000003a190e7220 */ /* 0x020fe20000400000 */
[----:B------:R-:W-:Y:S01]  /*3c80*/  ISETP.GT.AND P2, PT, R6, 0x39, PT ;  /* 0x000000390600780c */ /* 0x000fe20003f44270 */
[----:B------:R-:W-:Y:S01]  /*3c90*/  @P0 IMAD.MOV.U32 R6, RZ, RZ, R12 ;  /* 0x000000ffff060224 */ /* 0x000fe200078e000c */
[----:B------:R-:W-:Y:S01]  /*3ca0*/  ISETP.GT.AND P3, PT, R3, RZ, P1 ;  /* 0x000000ff0300720c */ /* 0x000fe20000f64270 */
[----:B------:R-:W-:Y:S01]  /*3cb0*/  FFMA R51, R51, R23, R14 ;  /* 0x0000001733337223 */ /* 0x000fe2000000000e */
[----:B--2---:R-:W-:Y:S01]  /*3cc0*/  @P0 IMAD.MOV.U32 R7, RZ, RZ, R13 ;  /* 0x000000ffff070224 */ /* 0x004fe200078e000d */
[----:B------:R-:W-:Y:S04]  /*3cd0*/  BSSY B1, `(.L_x_86) ;  /* 0x0000004000017945 */ /* 0x000fe80003800000 */
[----:B------:R2:W-:Y:S06]  /*3ce0*/  @P0 STG.E desc[UR40][R6.64+0xc4], R51 ;  /* 0x0000c43306000986 */ /* 0x0005ec000c101928 */
[----:B------:R-:W-:Y:S05]  /*3cf0*/  @!P3 BRA `(.L_x_87) ;  /* 0x000000000004b947 */ /* 0x000fea0003800000 */
[----:B------:R0:W5:Y:S02]  /*3d00*/  LDG.E.LTC128B R25, desc[UR40][R4.64+0xe0] ;  /* 0x0000e02804197981 */ /* 0x000164000c1e1920 */
.L_x_87:
[----:B------:R-:W-:Y:S05]  /*3d10*/  BSYNC B1 ;  /* 0x0000000000017941 */ /* 0x000fea0003800000 */
.L_x_86:
[----:B--2--5:R-:W-:Y:S01]  /*3d20*/  FMUL R7, R25, R58 ;  /* 0x0000003a19077220 */ /* 0x024fe20000400000 */
[----:B------:R-:W-:Y:S01]  /*3d30*/  @P3 IMAD.MOV.U32 R6, RZ, RZ, R10 ;  /* 0x000000ffff063224 */ /* 0x000fe200078e000a */
[----:B------:R-:W-:Y:S01]  /*3d40*/  ISETP.GT.AND P0, PT, R3, RZ, P2 ;  /* 0x000000ff0300720c */ /* 0x000fe20001704270 */
[----:B------:R-:W-:Y:S01]  /*3d50*/  BSSY B1, `(.L_x_88) ;  /* 0x0000006000017945 */ /* 0x000fe20003800000 */
[----:B------:R-:W-:Y:S01]  /*3d60*/  FFMA R15, R52, R23, R7 ;  /* 0x00000017340f7223 */ /* 0x000fe20000000007 */
[----:B------:R-:W-:-:S05]  /*3d70*/  @P3 IMAD.MOV.U32 R7, RZ, RZ, R11 ;  /* 0x000000ffff073224 */ /* 0x000fca00078e000b */
[----:B------:R2:W-:Y:S05]  /*3d80*/  @P3 STG.E desc[UR40][R6.64+0xe0], R15 ;  /* 0x0000e00f06003986 */ /* 0x0005ea000c101928 */
[----:B------:R-:W-:Y:S05]  /*3d90*/  @!P0 BRA `(.L_x_89) ;  /* 0x0000000000048947 */ /* 0x000fea0003800000 */
[----:B------:R0:W5:Y:S02]  /*3da0*/  LDG.E.LTC128B R25, desc[UR40][R4.64+0xe4] ;  /* 0x0000e42804197981 */ /* 0x000164000c1e1920 */
.L_x_89:
[----:B------:R-:W-:Y:S05]  /*3db0*/  BSYNC B1 ;  /* 0x0000000000017941 */ /* 0x000fea0003800000 */
.L_x_88:
[----:B01--45:R-:W-:Y:S01]  /*3dc0*/  FMUL R4, R25, R58 ;  /* 0x0000003a19047220 */ /* 0x033fe20000400000 */
[----:B------:R-:W-:Y:S01]  /*3dd0*/  ISETP.GT.AND P1, PT, R3, 0x8, P1 ;  /* 0x000000080300780c */ /* 0x000fe20000f24270 */
[----:B------:R-:W-:Y:S02]  /*3de0*/  BSSY B1, `(.L_x_90) ;  /* 0x0000005000017945 */ /* 0x000fe40003800000 */
[----:B------:R-:W-:-:S05]  /*3df0*/  FFMA R53, R53, R23, R4 ;  /* 0x0000001735357223 */ /* 0x000fca0000000004 */
[----:B------:R0:W-:Y:S05]  /*3e00*/  @P0 STG.E desc[UR40][R10.64+0xe4], R53 ;  /* 0x0000e4350a000986 */ /* 0x0001ea000c101928 */
[----:B------:R-:W-:Y:S05]  /*3e10*/  @!P1 BRA `(.L_x_91) ;  /* 0x0000000000049947 */ /* 0x000fea0003800000 */
[----:B------:R1:W5:Y:S02]  /*3e20*/  LDG.E.LTC128B R25, desc[UR40][R8.64+0xe0] ;  /* 0x0000e02808197981 */ /* 0x000364000c1e1920 */
.L_x_91:
[----:B------:R-:W-:Y:S05]  /*3e30*/  BSYNC B1 ;  /* 0x0000000000017941 */ /* 0x000fea0003800000 */
.L_x_90:
[----:B-----5:R-:W-:Y:S01]  /*3e40*/  FMUL R5, R25, R58 ;  /* 0x0000003a19057220 */ /* 0x020fe20000400000 */
[----:B------:R-:W-:Y:S01]  /*3e50*/  @P1 IMAD.MOV.U32 R4, RZ, RZ, R12 ;  /* 0x000000ffff041224 */ /* 0x000fe200078e000c */
[----:B------:R-:W-:Y:S01]  /*3e60*/  ISETP.GT.AND P2, PT, R3, 0x8, P2 ;  /* 0x000000080300780c */ /* 0x000fe20001744270 */
[----:B------:R-:W-:Y:S01]  /*3e70*/  BSSY B1, `(.L_x_92) ;  /* 0x0000006000017945 */ /* 0x000fe20003800000 */
[----:B--2---:R-:W-:Y:S01]  /*3e80*/  FFMA R7, R54, R23, R5 ;  /* 0x0000001736077223 */ /* 0x004fe20000000005 */
[----:B------:R-:W-:-:S05]  /*3e90*/  @P1 IMAD.MOV.U32 R5, RZ, RZ, R13 ;  /* 0x000000ffff051224 */ /* 0x000fca00078e000d */
[----:B------:R2:W-:Y:S05]  /*3ea0*/  @P1 STG.E desc[UR40][R4.64+0xe0], R7 ;  /* 0x0000e00704001986 */ /* 0x0005ea000c101928 */
[----:B------:R-:W-:Y:S05]  /*3eb0*/  @!P2 BRA `(.L_x_93) ;  /* 0x000000000004a947 */ /* 0x000fea0003800000 */
[----:B------:R4:W5:Y:S02]  /*3ec0*/  LDG.E.LTC128B R25, desc[UR40][R8.64+0xe4] ;  /* 0x0000e42808197981 */ /* 0x000964000c1e1920 */
.L_x_93:
[----:B------:R-:W-:Y:S05]  /*3ed0*/  BSYNC B1 ;  /* 0x0000000000017941 */ /* 0x000fea0003800000 */
.L_x_92:
[----:B--2--5:R-:W-:-:S04]  /*3ee0*/  FMUL R4, R25, R58 ;  /* 0x0000003a19047220 */ /* 0x024fc80000400000 */
[----:B------:R-:W-:Y:S01]  /*3ef0*/  FFMA R55, R55, R23, R4 ;  /* 0x0000001737377223 */ /* 0x000fe20000000004 */
[----:B------:R-:W-:Y:S06]  /*3f00*/  @!P2 BRA `(.L_x_94) ;  /* 0x0000000400f0a947 */ /* 0x000fec0003800000 */
[----:B------:R2:W-:Y:S01]  /*3f10*/  STG.E desc[UR40][R12.64+0xe4], R55 ;  /* 0x0000e4370c007986 */ /* 0x0005e2000c101928 */
[----:B------:R-:W-:Y:S05]  /*3f20*/  BRA `(.L_x_94) ;  /* 0x0000000400e87947 */ /* 0x000fea0003800000 */
.L_x_33:
[----:B------:R-:W-:Y:S01]  /*3f30*/  ISETP.GT.AND P0, PT, R6, 0x1, PT ;  /* 0x000000010600780c */ /* 0x000fe20003f04270 */
[----:B------:R-:W-:Y:S01]  /*3f40*/  ULDC.64 UR4, c[0x0][0x5c0] ;  /* 0x0001700000047ab9 */ /* 0x000fe20000000a00 */
[-C--:B------:R-:W-:Y:S01]  /*3f50*/  FMUL R7, R24, R23.reuse ;  /* 0x0000001718077220 */ /* 0x080fe20000400000 */
[C---:B------:R-:W-:Y:S01]  /*3f60*/  LEA R4, P4, R72.reuse, UR4, 0x2 ;  /* 0x0000000448047c11 */ /* 0x040fe2000f8810ff */
[-C--:B------:R-:W-:Y:S01]  /*3f70*/  FMUL R25, R25, R23.reuse ;  /* 0x0000001719197220 */ /* 0x080fe20000400000 */
[----:B------:R-:W-:Y:S01]  /*3f80*/  ISETP.GT.AND P2, PT, R3, RZ, P0 ;  /* 0x000000ff0300720c */ /* 0x000fe20000744270 */
[-C--:B------:R-:W-:Y:S01]  /*3f90*/  FMUL R27, R27, R23.reuse ;  /* 0x000000171b1b7220 */ /* 0x080fe20000400000 */
[----:B------:R-:W-:Y:S01]  /*3fa0*/  LEA.HI.X R5, R72, UR5, R81, 0x2, P4 ;  /* 0x0000000548057c11 */ /* 0x000fe2000a0f1451 */
[-C--:B------:R-:W-:Y:S01]  /*3fb0*/  FMUL R11, R28, R23.reuse ;  /* 0x000000171c0b7220 */ /* 0x080fe20000400000 */
[----:B------:R-:W-:Y:S01]  /*3fc0*/  ISETP.GT.AND P3, PT, R3, 0x8, P3 ;  /* 0x000000080300780c */ /* 0x000fe20001f64270 */
[-C--:B------:R-:W-:Y:S01]  /*3fd0*/  FMUL R29, R29, R23.reuse ;  /* 0x000000171d1d7220 */ /* 0x080fe20000400000 */
[----:B------:R-:W-:Y:S01]  /*3fe0*/  ISETP.GT.AND P0, PT, R3, 0x8, P0 ;  /* 0x000000080300780c */ /* 0x000fe20000704270 */
[----:B------:R0:W-:Y:S01]  /*3ff0*/  @P1 STG.E desc[UR40][R4.64], R7 ;  /* 0x0000000704001986 */ /* 0x0001e2000c101928 */
[C---:B------:R-:W-:Y:S01]  /*4000*/  ISETP.GT.AND P5, PT, R6.reuse, 0x8, PT ;  /* 0x000000080600780c */ /* 0x040fe20003fa4270 */
[-C--:B------:R-:W-:Y:S01]  /*4010*/  FMUL R31, R31, R23.reuse ;  /* 0x000000171f1f7220 */ /* 0x080fe20000400000 */
[----:B------:R-:W-:Y:S01]  /*4020*/  SHF.L.U64.HI R9, R59, 0x2, R60 ;  /* 0x000000023b097819 */ /* 0x000fe2000001023c */
[-C--:B------:R-:W-:Y:S01]  /*4030*/  FMUL R33, R33, R23.reuse ;  /* 0x0000001721217220 */ /* 0x080fe20000400000 */
[----:B------:R-:W-:Y:S01]  /*4040*/  LEA R8, P1, R59, R4, 0x2 ;  /* 0x000000043b087211 */ /* 0x000fe200078210ff */
[----:B------:R-:W-:Y:S01]  /*4050*/  @P2 STG.E desc[UR40][R4.64+0x4], R25 ;  /* 0x0000041904002986 */ /* 0x000fe2000c101928 */
[----:B------:R-:W-:Y:S01]  /*4060*/  ISETP.GT.AND P4, PT, R6, 0x9, PT ;  /* 0x000000090600780c */ /* 0x000fe20003f84270 */
[-C--:B------:R-:W-:Y:S01]  /*4070*/  FMUL R35, R35, R23.reuse ;  /* 0x0000001723237220 */ /* 0x080fe20000400000 */
[----:B------:R-:W-:Y:S01]  /*4080*/  ISETP.GT.AND P2, PT, R3, RZ, P5 ;  /* 0x000000ff0300720c */ /* 0x000fe20002f44270 */
[----:B------:R-:W-:Y:S01]  /*4090*/  IMAD.X R9, R9, 0x1, R5, P1 ;  /* 0x0000000109097824 */ /* 0x000fe200008e0605 */
[C---:B------:R-:W-:Y:S01]  /*40a0*/  ISETP.GT.AND P1, PT, R3.reuse, RZ, P4 ;  /* 0x000000ff0300720c */ /* 0x040fe20002724270 */
[-C--:B0-----:R-:W-:Y:S01]  /*40b0*/  FMUL R7, R26, R23.reuse ;  /* 0x000000171a077220 */ /* 0x081fe20000400000 */
[----:B------:R-:W-:Y:S01]  /*40c0*/  ISETP.GT.AND P4, PT, R3, 0x8, P4 ;  /* 0x000000080300780c */ /* 0x000fe20002784270 */
[-C--:B------:R-:W-:Y:S01]  /*40d0*/  FMUL R37, R37, R23.reuse ;  /* 0x0000001725257220 */ /* 0x080fe20000400000 */
[-C--:B------:R-:W-:Y:S01]  /*40e0*/  FMUL R39, R39, R23.reuse ;  /* 0x0000001727277220 */ /* 0x080fe20000400000 */
[-C--:B------:R-:W-:Y:S01]  /*40f0*/  FMUL R41, R41, R23.reuse ;  /* 0x0000001729297220 */ /* 0x080fe20000400000 */
[----:B------:R0:W-:Y:S01]  /*4100*/  @P3 STG.E desc[UR40][R8.64], R7 ;  /* 0x0000000708003986 */ /* 0x0001e2000c101928 */
[C---:B------:R-:W-:Y:S01]  /*4110*/  ISETP.GT.AND P3, PT, R6.reuse, 0x11, PT ;  /* 0x000000110600780c */ /* 0x040fe20003f64270 */
[-C--:B------:R-:W-:Y:S01]  /*4120*/  FMUL R43, R43, R23.reuse ;  /* 0x000000172b2b7220 */ /* 0x080fe20000400000 */
[-C--:B------:R-:W-:Y:S01]  /*4130*/  FMUL R45, R45, R23.reuse ;  /* 0x000000172d2d7220 */ /* 0x080fe20000400000 */
[----:B------:R-:W-:Y:S01]  /*4140*/  @P0 STG.E desc[UR40][R8.64+0x4], R27 ;  /* 0x0000041b08000986 */ /* 0x000fe2000c101928 */
[----:B------:R-:W-:Y:S01]  /*4150*/  ISETP.GT.AND P0, PT, R3, 0x8, P5 ;  /* 0x000000080300780c */ /* 0x000fe20002f04270 */
[-C--:B------:R-:W-:Y:S01]  /*4160*/  FMUL R47, R47, R23.reuse ;  /* 0x000000172f2f7220 */ /* 0x080fe20000400000 */
[----:B------:R-:W-:Y:S01]  /*4170*/  ISETP.GT.AND P5, PT, R6, 0x10, PT ;  /* 0x000000100600780c */ /* 0x000fe20003fa4270 */
[----:B------:R1:W-:Y:S01]  /*4180*/  @P2 STG.E desc[UR40][R4.64+0x20], R11 ;  /* 0x0000200b04002986 */ /* 0x0003e2000c101928 */
[-C--:B------:R-:W-:Y:S01]  /*4190*/  FMUL R49, R49, R23.reuse ;  /* 0x0000001731317220 */ /* 0x080fe20000400000 */
[-C--:B------:R-:W-:Y:S01]  /*41a0*/  FMUL R51, R51, R23.reuse ;  /* 0x0000001733337220 */ /* 0x080fe20000400000 */
[C---:B------:R-:W-:Y:S01]  /*41b0*/  ISETP.GT.AND P2, PT, R3.reuse, RZ, P5 ;  /* 0x000000ff0300720c */ /* 0x040fe20002f44270 */
[----:B------:R-:W-:Y:S01]  /*41c0*/  @P1 STG.E desc[UR40][R4.64+0x24], R29 ;  /* 0x0000241d04001986 */ /* 0x000fe2000c101928 */
[-C--:B0-----:R-:W-:Y:S01]  /*41d0*/  FMUL R7, R30, R23.reuse ;  /* 0x000000171e077220 */ /* 0x081fe20000400000 */
[----:B------:R-:W-:Y:S01]  /*41e0*/  ISETP.GT.AND P1, PT, R3, RZ, P3 ;  /* 0x000000ff0300720c */ /* 0x000fe20001f24270 */
[-C--:B------:R-:W-:Y:S01]  /*41f0*/  FMUL R53, R53, R23.reuse ;  /* 0x0000001735357220 */ /* 0x080fe20000400000 */
[C---:B------:R-:W-:Y:S01]  /*4200*/  ISETP.GT.AND P3, PT, R3.reuse, 0x8, P3 ;  /* 0x000000080300780c */ /* 0x040fe20001f64270 */
[-C--:B------:R-:W-:Y:S01]  /*4210*/  FMUL R13, R54, R23.reuse ;  /* 0x00000017360d7220 */ /* 0x080fe20000400000 */
[----:B------:R0:W-:Y:S01]  /*4220*/  @P0 STG.E desc[UR40][R8.64+0x20], R7 ;  /* 0x0000200708000986 */ /* 0x0001e2000c101928 */
[----:B------:R-:W-:Y:S01]  /*4230*/  ISETP.GT.AND P0, PT, R3, 0x8, P5 ;  /* 0x000000080300780c */ /* 0x000fe20002f04270 */
[-C--:B-1----:R-:W-:Y:S01]  /*4240*/  FMUL R11, R32, R23.reuse ;  /* 0x00000017200b7220 */ /* 0x082fe20000400000 */
[C---:B------:R-:W-:Y:S01]  /*4250*/  ISETP.GT.AND P5, PT, R6.reuse, 0x18, PT ;  /* 0x000000180600780c */ /* 0x040fe20003fa4270 */
[----:B------:R-:W-:Y:S01]  /*4260*/  @P4 STG.E desc[UR40][R8.64+0x24], R31 ;  /* 0x0000241f08004986 */ /* 0x000fe2000c101928 */
[----:B------:R-:W-:Y:S01]  /*4270*/  ISETP.GT.AND P4, PT, R6, 0x19, PT ;  /* 0x000000190600780c */ /* 0x000fe20003f84270 */
[----:B------:R-:W-:-:S02]  /*4280*/  FMUL R55, R55, R23 ;  /* 0x0000001737377220 */ /* 0x000fc40000400000 */
[----:B------:R1:W-:Y:S01]  /*4290*/  @P2 STG.E desc[UR40][R4.64+0x40], R11 ;  /* 0x0000400b04002986 */ /* 0x0003e2000c101928 */
[----:B------:R-:W-:-:S03]  /*42a0*/  ISETP.GT.AND P2, PT, R3, RZ, P5 ;  /* 0x000000ff0300720c */ /* 0x000fc60002f44270 */
[----:B------:R-:W-:Y:S01]  /*42b0*/  @P1 STG.E desc[UR40][R4.64+0x44], R33 ;  /* 0x0000442104001986 */ /* 0x000fe2000c101928 */
[C---:B------:R-:W-:Y:S01]  /*42c0*/  ISETP.GT.AND P1, PT, R3.reuse, RZ, P4 ;  /* 0x000000ff0300720c */ /* 0x040fe20002724270 */
[----:B0-----:R-:W-:Y:S01]  /*42d0*/  FMUL R7, R34, R23 ;  /* 0x0000001722077220 */ /* 0x001fe20000400000 */
[----:B------:R-:W-:-:S04]  /*42e0*/  ISETP.GT.AND P4, PT, R3, 0x8, P4 ;  /* 0x000000080300780c */ /* 0x000fc80002784270 */
[----:B------:R0:W-:Y:S01]  /*42f0*/  @P0 STG.E desc[UR40][R8.64+0x40], R7 ;  /* 0x0000400708000986 */ /* 0x0001e2000c101928 */
[----:B-1----:R-:W-:Y:S01]  /*4300*/  FMUL R11, R36, R23 ;  /* 0x00000017240b7220 */ /* 0x002fe20000400000 */
[----:B------:R-:W-:Y:S02]  /*4310*/  ISETP.GT.AND P0, PT, R3, 0x8, P5 ;  /* 0x000000080300780c */ /* 0x000fe40002f04270 */
[----:B------:R-:W-:Y:S01]  /*4320*/  @P3 STG.E desc[UR40][R8.64+0x44], R35 ;  /* 0x0000442308003986 */ /* 0x000fe2000c101928 */
[----:B------:R-:W-:-:S03]  /*4330*/  ISETP.GT.AND P5, PT, R6, 0x20, PT ;  /* 0x000000200600780c */ /* 0x000fc60003fa4270 */
[----:B------:R1:W-:Y:S01]  /*4340*/  @P2 STG.E desc[UR40][R4.64+0x60], R11 ;  /* 0x0000600b04002986 */ /* 0x0003e2000c101928 */
[----:B------:R-:W-:Y:S02]  /*4350*/  ISETP.GT.AND P2, PT, R6, 0x21, PT ;  /* 0x000000210600780c */ /* 0x000fe40003f44270 */
[C---:B------:R-:W-:Y:S01]  /*4360*/  ISETP.GT.AND P3, PT, R3.reuse, RZ, P5 ;  /* 0x000000ff0300720c */ /* 0x040fe20002f64270 */
[----:B------:R-:W-:Y:S01]  /*4370*/  @P1 STG.E desc[UR40][R4.64+0x64], R37 ;  /* 0x0000642504001986 */ /* 0x000fe2000c101928 */
[C---:B------:R-:W-:Y:S01]  /*4380*/  ISETP.GT.AND P1, PT, R3.reuse, RZ, P2 ;  /* 0x000000ff0300720c */ /* 0x040fe20001724270 */
[----:B0-----:R-:W-:Y:S01]  /*4390*/  FMUL R7, R38, R23 ;  /* 0x0000001726077220 */ /* 0x001fe20000400000 */
[----:B------:R-:W-:-:S04]  /*43a0*/  ISETP.GT.AND P2, PT, R3, 0x8, P2 ;  /* 0x000000080300780c */ /* 0x000fc80001744270 */
[----:B------:R0:W-:Y:S01]  /*43b0*/  @P0 STG.E desc[UR40][R8.64+0x60], R7 ;  /* 0x0000600708000986 */ /* 0x0001e2000c101928 */
[----:B-1----:R-:W-:Y:S01]  /*43c0*/  FMUL R11, R40, R23 ;  /* 0x00000017280b7220 */ /* 0x002fe20000400000 */
[----:B------:R-:W-:Y:S02]  /*43d0*/  ISETP.GT.AND P0, PT, R3, 0x8, P5 ;  /* 0x000000080300780c */ /* 0x000fe40002f04270 */
[----:B------:R-:W-:Y:S04]  /*43e0*/  @P4 STG.E desc[UR40][R8.64+0x64], R39 ;  /* 0x0000642708004986 */ /* 0x000fe8000c101928 */
[----:B------:R1:W-:Y:S01]  /*43f0*/  @P3 STG.E desc[UR40][R4.64+0x80], R11 ;  /* 0x0000800b04003986 */ /* 0x0003e2000c101928 */
[----:B------:R-:W-:-:S03]  /*4400*/  ISETP.GT.AND P3, PT, R6, 0x28, PT ;  /* 0x000000280600780c */ /* 0x000fc60003f64270 */
[----:B------:R-:W-:Y:S01]  /*4410*/  @P1 STG.E desc[UR40][R4.64+0x84], R41 ;  /* 0x0000842904001986 */ /* 0x000fe2000c101928 */
[----:B------:R-:W-:Y:S01]  /*4420*/  ISETP.GT.AND P1, PT, R6, 0x29, PT ;  /* 0x000000290600780c */ /* 0x000fe20003f24270 */
[-C--:B0-----:R-:W-:Y:S01]  /*4430*/  FMUL R7, R42, R23.reuse ;  /* 0x000000172a077220 */ /* 0x081fe20000400000 */
[C---:B------:R-:W-:Y:S02]  /*4440*/  ISETP.GT.AND P5, PT, R3.reuse, RZ, P3 ;  /* 0x000000ff0300720c */ /* 0x040fe40001fa4270 */
[C---:B------:R-:W-:Y:S02]  /*4450*/  ISETP.GT.AND P4, PT, R3.reuse, RZ, P1 ;  /* 0x000000ff0300720c */ /* 0x040fe40000f84270 */
[----:B------:R0:W-:Y:S01]  /*4460*/  @P0 STG.E desc[UR40][R8.64+0x80], R7 ;  /* 0x0000800708000986 */ /* 0x0001e2000c101928 */
[----:B-1----:R-:W-:Y:S01]  /*4470*/  FMUL R11, R44, R23 ;  /* 0x000000172c0b7220 */ /* 0x002fe20000400000 */
[----:B------:R-:W-:Y:S02]  /*4480*/  ISETP.GT.AND P3, PT, R3, 0x8, P3 ;  /* 0x000000080300780c */ /* 0x000fe40001f64270 */
[----:B------:R-:W-:Y:S01]  /*4490*/  @P2 STG.E desc[UR40][R8.64+0x84], R43 ;  /* 0x0000842b08002986 */ /* 0x000fe2000c101928 */
[----:B------:R-:W-:-:S02]  /*44a0*/  ISETP.GT.AND P0, PT, R6, 0x30, PT ;  /* 0x000000300600780c */ /* 0x000fc40003f04270 */
[C---:B------:R-:W-:Y:S02]  /*44b0*/  ISETP.GT.AND P1, PT, R3.reuse, 0x8, P1 ;  /* 0x000000080300780c */ /* 0x040fe40000f24270 */
[----:B------:R-:W-:Y:S01]  /*44c0*/  ISETP.GT.AND P2, PT, R6, 0x31, PT ;  /* 0x000000310600780c */ /* 0x000fe20003f44270 */
[----:B------:R1:W-:Y:S01]  /*44d0*/  @P5 STG.E desc[UR40][R4.64+0xa0], R11 ;  /* 0x0000a00b04005986 */ /* 0x0003e2000c101928 */
[C---:B------:R-:W-:Y:S01]  /*44e0*/  ISETP.GT.AND P5, PT, R3.reuse, RZ, P0 ;  /* 0x000000ff0300720c */ /* 0x040fe200007a4270 */
[-C--:B0-----:R-:W-:Y:S01]  /*44f0*/  FMUL R7, R46, R23.reuse ;  /* 0x000000172e077220 */ /* 0x081fe20000400000 */
[C---:B------:R-:W-:Y:S01]  /*4500*/  ISETP.GT.AND P0, PT, R3.reuse, 0x8, P0 ;  /* 0x000000080300780c */ /* 0x040fe20000704270 */
[----:B------:R-:W-:Y:S01]  /*4510*/  @P4 STG.E desc[UR40][R4.64+0xa4], R45 ;  /* 0x0000a42d04004986 */ /* 0x000fe2000c101928 */
[C---:B------:R-:W-:Y:S02]  /*4520*/  ISETP.GT.AND P4, PT, R3.reuse, RZ, P2 ;  /* 0x000000ff0300720c */ /* 0x040fe40001784270 */
[----:B------:R-:W-:Y:S01]  /*4530*/  ISETP.GT.AND P2, PT, R3, 0x8, P2 ;  /* 0x000000080300780c */ /* 0x000fe20001744270 */
[----:B------:R0:W-:Y:S01]  /*4540*/  @P3 STG.E desc[UR40][R8.64+0xa0], R7 ;  /* 0x0000a00708003986 */ /* 0x0001e2000c101928 */
[----:B------:R-:W-:Y:S01]  /*4550*/  ISETP.GT.AND P3, PT, R6, 0x39, PT ;  /* 0x000000390600780c */ /* 0x000fe20003f64270 */
[----:B-1----:R-:W-:-:S02]  /*4560*/  FMUL R11, R48, R23 ;  /* 0x00000017300b7220 */ /* 0x002fc40000400000 */
[----:B------:R-:W-:Y:S01]  /*4570*/  @P1 STG.E desc[UR40][R8.64+0xa4], R47 ;  /* 0x0000a42f08001986 */ /* 0x000fe2000c101928 */
[----:B------:R-:W-:-:S03]  /*4580*/  ISETP.GT.AND P1, PT, R6, 0x38, PT ;  /* 0x000000380600780c */ /* 0x000fc60003f24270 */
[----:B------:R-:W-:Y:S01]  /*4590*/  @P0 IMAD.MOV.U32 R6, RZ, RZ, R8 ;  /* 0x000000ffff060224 */ /* 0x000fe200078e0008 */
[----:B------:R1:W-:Y:S01]  /*45a0*/  @P5 STG.E desc[UR40][R4.64+0xc0], R11 ;  /* 0x0000c00b04005986 */ /* 0x0003e2000c101928 */
[C---:B------:R-:W-:Y:S02]  /*45b0*/  ISETP.GT.AND P5, PT, R3.reuse, RZ, P3 ;  /* 0x000000ff0300720c */ /* 0x040fe40001fa4270 */
[C---:B------:R-:W-:Y:S01]  /*45c0*/  ISETP.GT.AND P3, PT, R3.reuse, 0x8, P3 ;  /* 0x000000080300780c */ /* 0x040fe20001f64270 */
[----:B------:R-:W-:Y:S01]  /*45d0*/  @P4 STG.E desc[UR40][R4.64+0xc4], R49 ;  /* 0x0000c43104004986 */ /* 0x000fe2000c101928 */
[C---:B------:R-:W-:Y:S01]  /*45e0*/  ISETP.GT.AND P4, PT, R3.reuse, RZ, P1 ;  /* 0x000000ff0300720c */ /* 0x040fe20000f84270 */
[----:B0-----:R-:W-:Y:S01]  /*45f0*/  @P0 IMAD.MOV.U32 R7, RZ, RZ, R9 ;  /* 0x000000ffff070224 */ /* 0x001fe200078e0009 */
[----:B------:R-:W-:Y:S01]  /*4600*/  ISETP.GT.AND P1, PT, R3, 0x8, P1 ;  /* 0x000000080300780c */ /* 0x000fe20000f24270 */
[-C--:B------:R-:W-:Y:S01]  /*4610*/  FMUL R3, R50, R23.reuse ;  /* 0x0000001732037220 */ /* 0x080fe20000400000 */
[----:B-1----:R-:W-:-:S04]  /*4620*/  FMUL R11, R52, R23 ;  /* 0x00000017340b7220 */ /* 0x002fc80000400000 */
[----:B------:R0:W-:Y:S02]  /*4630*/  @P0 STG.E desc[UR40][R6.64+0xc0], R3 ;  /* 0x0000c00306000986 */ /* 0x0001e4000c101928 */
[----:B0-----:R-:W-:Y:S02]  /*4640*/  @P2 IMAD.MOV.U32 R6, RZ, RZ, R8 ;  /* 0x000000ffff062224 */ /* 0x001fe400078e0008 */
[----:B------:R-:W-:-:S05]  /*4650*/  @P2 IMAD.MOV.U32 R7, RZ, RZ, R9 ;  /* 0x000000ffff072224 */ /* 0x000fca00078e0009 */
[----:B------:R-:W-:Y:S04]  /*4660*/  @P2 STG.E desc[UR40][R6.64+0xc4], R51 ;  /* 0x0000c43306002986 */ /* 0x000fe8000c101928 */
[----:B------:R-:W-:Y:S04]  /*4670*/  @P4 STG.E desc[UR40][R4.64+0xe0], R11 ;  /* 0x0000e00b04004986 */ /* 0x000fe8000c101928 */
[----:B------:R0:W-:Y:S02]  /*4680*/  @P5 STG.E desc[UR40][R4.64+0xe4], R53 ;  /* 0x0000e43504005986 */ /* 0x0001e4000c101928 */
[----:B0-----:R-:W-:-:S02]  /*4690*/  @P1 IMAD.MOV.U32 R4, RZ, RZ, R8 ;  /* 0x000000ffff041224 */ /* 0x001fc400078e0008 */
[----:B------:R-:W-:-:S05]  /*46a0*/  @P1 IMAD.MOV.U32 R5, RZ, RZ, R9 ;  /* 0x000000ffff051224 */ /* 0x000fca00078e0009 */
[----:B------:R0:W-:Y:S04]  /*46b0*/  @P1 STG.E desc[UR40][R4.64+0xe0], R13 ;  /* 0x0000e00d04001986 */ /* 0x0001e8000c101928 */
[----:B------:R0:W-:Y:S02]  /*46c0*/  @P3 STG.E desc[UR40][R8.64+0xe4], R55 ;  /* 0x0000e43708003986 */ /* 0x0001e4000c101928 */
.L_x_94:
[----:B------:R-:W-:Y:S05]  /*46d0*/  BSYNC B0 ;  /* 0x0000000000007941 */ /* 0x000fea0003800000 */
.L_x_32:
[----:B------:R-:W-:Y:S01]  /*46e0*/  IADD3 R16, P0, R16, UR38, RZ ;  /* 0x0000002610107c10 */ /* 0x000fe2000ff1e0ff */
[----:B------:R-:W-:Y:S01]  /*46f0*/  ULDC.64 UR4, c[0x0][0x650] ;  /* 0x0001940000047ab9 */ /* 0x000fe20000000a00 */
[----:B------:R-:W-:Y:S01]  /*4700*/  PRMT R3, RZ, 0x7610, R3 ;  /* 0x00007610ff037816 */ /* 0x000fe20000000003 */
[----:B------:R-:W-:Y:S01]  /*4710*/  IMAD.MOV.U32 R70, RZ, RZ, -0x1 ;  /* 0xffffffffff467424 */ /* 0x000fe200078e00ff */
[----:B------:R-:W-:Y:S01]  /*4720*/  IADD3.X R17, R17, UR37, RZ, P0, !PT ;  /* 0x0000002511117c10 */ /* 0x000fe200087fe4ff */
[----:B------:R-:W-:Y:S01]  /*4730*/  IMAD.MOV.U32 R69, RZ, RZ, -0x1 ;  /* 0xffffffffff457424 */ /* 0x000fe200078e00ff */
[----:B------:R-:W-:-:S04]  /*4740*/  ISETP.GE.U32.AND P0, PT, R16, UR4, PT ;  /* 0x0000000410007c0c */ /* 0x000fc8000bf06070 */
[----:B------:R-:W-:-:S13]  /*4750*/  ISETP.GE.U32.AND.EX P0, PT, R17, UR5, PT, P0 ;  /* 0x0000000511007c0c */ /* 0x000fda000bf06100 */
[----:B------:R-:W-:Y:S05]  /*4760*/  @P0 BRA `(.L_x_95) ;  /* 0x00000004004c0947 */ /* 0x000fea0003800000 */
[----:B0-----:R-:W0:Y:S01]  /*4770*/  LDC.64 R10, c[0x0][0x628] ;  /* 0x00018a00ff0a7b82 */ /* 0x001e220000000a00 */
[----:B--23--:R-:W2:Y:S01]  /*4780*/  S2R R12, SR_CTAID.X ;  /* 0x00000000000c7919 */ /* 0x00cea20000002500 */
[----:B-1--4-:R-:W-:Y:S02]  /*4790*/  IMAD.MOV.U32 R8, RZ, RZ, R16 ;  /* 0x000000ffff087224 */ /* 0x012fe400078e0010 */
[----:B------:R-:W-:Y:S01]  /*47a0*/  IMAD.MOV.U32 R9, RZ, RZ, R17 ;  /* 0x000000ffff097224 */ /* 0x000fe200078e0011 */
[----:B------:R-:W1:Y:S03]  /*47b0*/  S2R R20, SR_CTAID.Y ;  /* 0x0000000000147919 */ /* 0x000e660000002600 */
[----:B------:R-:W3:Y:S08]  /*47c0*/  LDC R0, c[0x0][0x630] ;  /* 0x00018c00ff007b82 */ /* 0x000ef00000000800 */
[----:B------:R-:W4:Y:S01]  /*47d0*/  LDC.64 R14, c[0x0][0x620] ;  /* 0x00018800ff0e7b82 */ /* 0x000f220000000a00 */
[----:B0-----:R-:W-:-:S04]  /*47e0*/  ISETP.NE.U32.AND P0, PT, R10, RZ, PT ;  /* 0x000000ff0a00720c */ /* 0x001fc80003f05070 */
[----:B------:R-:W-:-:S13]  /*47f0*/  ISETP.NE.AND.EX P0, PT, R11, RZ, PT, P0 ;  /* 0x000000ff0b00720c */ /* 0x000fda0003f05300 */
[----:B-1234-:R-:W-:Y:S05]  /*4800*/  @!P0 BRA `(.L_x_96) ;  /* 0x0000000000288947 */ /* 0x01efea0003800000 */
        /* <DEDUP_REMOVED lines=10> */
.L_x_96:
[-CC-:B------:R-:W-:Y:S01]  /*48b0*/  SHF.R.U64 R69, R8, R0.reuse, R9.reuse ;  /* 0x0000000008457219 */ /* 0x180fe20000001209 */
[----:B------:R-:W0:Y:S01]  /*48c0*/  LDC.64 R26, c[0x0][0x640] ;  /* 0x00019000ff1a7b82 */ /* 0x000e220000000a00 */
[----:B------:R-:W-:Y:S01]  /*48d0*/  SHF.R.U32.HI R0, RZ, R0, R9 ;  /* 0x00000000ff007219 */ /* 0x000fe20000011609 */
[----:B------:R-:W-:Y:S01]  /*48e0*/  ULDC UR4, c[0x0][0x150] ;  /* 0x0000540000047ab9 */ /* 0x000fe20000000800 */
[----:B------:R-:W-:Y:S02]  /*48f0*/  IADD3 R3, P0, RZ, -R69, RZ ;  /* 0x80000045ff037210 */ /* 0x000fe40007f1e0ff */
[----:B------:R-:W-:-:S03]  /*4900*/  I2FP.F32.U32 R7, R12 ;  /* 0x0000000c00077245 */ /* 0x000fc60000201000 */
[----:B------:R-:W1:Y:S01]  /*4910*/  LDC R6, c[0x0][0x618] ;  /* 0x00018600ff067b82 */ /* 0x000e620000000800 */
[----:B------:R-:W-:Y:S02]  /*4920*/  IMAD.X R5, RZ, RZ, ~R0, P0 ;  /* 0x000000ffff057224 */ /* 0x000fe400000e0e00 */
[----:B------:R-:W-:Y:S01]  /*4930*/  FMUL R7, R7, UR4 ;  /* 0x0000000407077c20 */ /* 0x000fe20008400000 */
[----:B------:R-:W-:Y:S01]  /*4940*/  ULDC UR4, c[0x0][0x154] ;  /* 0x0000550000047ab9 */ /* 0x000fe20000000800 */
[-C--:B------:R-:W-:Y:S02]  /*4950*/  IMAD R0, R5, R14.reuse, RZ ;  /* 0x0000000e05007224 */ /* 0x080fe400078e02ff */
[C---:B------:R-:W-:Y:S01]  /*4960*/  IMAD.WIDE.U32 R4, R3.reuse, R14, R16 ;  /* 0x0000000e03047225 */ /* 0x040fe200078e0010 */
[----:B------:R-:W2:Y:S01]  /*4970*/  LDC R8, c[0x0][0x608] ;  /* 0x00018200ff087b82 */ /* 0x000ea20000000800 */
[----:B------:R-:W3:Y:S02]  /*4980*/  F2I.U32.TRUNC.NTZ R7, R7 ;  /* 0x0000000700077305 */ /* 0x000ee4000020f000 */
[----:B------:R-:W-:Y:S01]  /*4990*/  IMAD R3, R3, R15, R0 ;  /* 0x0000000f03037224 */ /* 0x000fe200078e0200 */
[----:B------:R-:W-:-:S03]  /*49a0*/  I2FP.F32.U32 R0, R20 ;  /* 0x0000001400007245 */ /* 0x000fc60000201000 */
[----:B------:R-:W-:Y:S01]  /*49b0*/  IMAD.IADD R3, R5, 0x1, R3 ;  /* 0x0000000105037824 */ /* 0x000fe200078e0203 */
[----:B------:R-:W4:Y:S01]  /*49c0*/  LDC R11, c[0x0][0x658] ;  /* 0x00019600ff0b7b82 */ /* 0x000f220000000800 */
[----:B0-----:R-:W-:-:S04]  /*49d0*/  ISETP.NE.U32.AND P0, PT, R26, RZ, PT ;  /* 0x000000ff1a00720c */ /* 0x001fc80003f05070 */
[----:B------:R-:W-:-:S03]  /*49e0*/  ISETP.NE.AND.EX P0, PT, R27, RZ, PT, P0 ;  /* 0x000000ff1b00720c */ /* 0x000fc60003f05300 */
[----:B------:R-:W0:Y:S01]  /*49f0*/  LDC R9, c[0x0][0x144] ;  /* 0x00005100ff097b82 */ /* 0x000e220000000800 */
[-C--:B-1----:R-:W-:Y:S01]  /*4a00*/  SHF.R.U64 R10, R4, R6.reuse, R3 ;  /* 0x00000006040a7219 */ /* 0x082fe20000001203 */
[----:B---3--:R-:W-:Y:S01]  /*4a10*/  IMAD.MOV R7, RZ, RZ, -R7 ;  /* 0x000000ffff077224 */ /* 0x008fe200078e0a07 */
[----:B------:R-:W-:Y:S01]  /*4a20*/  SHF.R.U32.HI R3, RZ, R6, R3 ;  /* 0x00000006ff037219 */ /* 0x000fe20000011603 */
[----:B------:R-:W-:-:S04]  /*4a30*/  FMUL R6, R0, UR4 ;  /* 0x0000000400067c20 */ /* 0x000fc80008400000 */
[----:B------:R-:W1:Y:S01]  /*4a40*/  LDC R21, c[0x0][0x148] ;  /* 0x00005200ff157b82 */ /* 0x000e620000000800 */
[----:B------:R3:W0:Y:S01]  /*4a50*/  F2I.U32.TRUNC.NTZ R14, R6 ;  /* 0x00000006000e7305 */ /* 0x000622000020f000 */
[-CC-:B--2---:R-:W-:Y:S02]  /*4a60*/  SHF.R.U64 R13, R10, R8.reuse, R3.reuse ;  /* 0x000000080a0d7219 */ /* 0x184fe40000001203 */
[----:B------:R-:W-:-:S04]  /*4a70*/  SHF.R.U32.HI R0, RZ, R8, R3 ;  /* 0x00000008ff007219 */ /* 0x000fc80000011603 */
[----:B------:R-:W2:Y:S01]  /*4a80*/  LDC R24, c[0x0][0x648] ;  /* 0x00019200ff187b82 */ /* 0x000ea20000000800 */
[-CC-:B----4-:R-:W-:Y:S02]  /*4a90*/  SHF.R.U64 R15, R13, R11.reuse, R0.reuse ;  /* 0x0000000b0d0f7219 */ /* 0x190fe40000001200 */
[----:B------:R-:W-:-:S03]  /*4aa0*/  SHF.R.U32.HI R5, RZ, R11, R0 ;  /* 0x0000000bff057219 */ /* 0x000fc60000011600 */
[----:B------:R-:W-:Y:S02]  /*4ab0*/  IMAD.MOV.U32 R4, RZ, RZ, R15 ;  /* 0x000000ffff047224 */ /* 0x000fe400078e000f */
[----:B------:R-:W4:Y:S01]  /*4ac0*/  LDC R28, c[0x0][0x638] ;  /* 0x00018e00ff1c7b82 */ /* 0x000f220000000800 */
[----:B0-----:R-:W-:-:S07]  /*4ad0*/  IMAD R25, R9, R7, R12 ;  /* 0x0000000709197224 */ /* 0x001fce00078e020c */
[----:B------:R-:W0:Y:S08]  /*4ae0*/  LDC R29, c[0x0][0x610] ;  /* 0x00018400ff1d7b82 */ /* 0x000e300000000800 */
[----:B------:R-:W0:Y:S01]  /*4af0*/  LDC R30, c[0x0][0x600] ;  /* 0x00018000ff1e7b82 */ /* 0x000e220000000800 */
[----:B-123--:R-:W-:Y:S05]  /*4b00*/  @!P0 BRA `(.L_x_97) ;  /* 0x0000000000288947 */ /* 0x00efea0003800000 */
[----:B------:R-:W1:Y:S02]  /*4b10*/  LDC R0, c[0x0][0x64c] ;  /* 0x00019300ff007b82 */ /* 0x000e640000000800 */
[----:B-1----:R-:W-:-:S05]  /*4b20*/  IADD3 R3, P0, R15, R0, RZ ;  /* 0x000000000f037210 */ /* 0x002fca0007f1e0ff */
        /* <DEDUP_REMOVED lines=8> */
.L_x_97:
[----:B------:R-:W-:Y:S01]  /*4bb0*/  ISETP.NE.AND P0, PT, R2, 0x1, PT ;  /* 0x000000010200780c */ /* 0x000fe20003f05270 */
[----:B------:R-:W-:Y:S01]  /*4bc0*/  IMAD.MOV R14, RZ, RZ, -R14 ;  /* 0x000000ffff0e7224 */ /* 0x000fe200078e0a0e */
[----:B------:R-:W-:Y:S02]  /*4bd0*/  SHF.R.U64 R3, R4, R24, R5 ;  /* 0x0000001804037219 */ /* 0x000fe40000001205 */
[----:B------:R-:W-:Y:S02]  /*4be0*/  LOP3.LUT R0, R13, R66, RZ, 0xc0, !PT ;  /* 0x000000420d007212 */ /* 0x000fe400078ec0ff */
[----:B------:R-:W-:Y:S01]  /*4bf0*/  LOP3.LUT R10, R10, R65, RZ, 0xc0, !PT ;  /* 0x000000410a0a7212 */ /* 0x000fe200078ec0ff */
[----:B------:R-:W-:Y:S02]  /*4c00*/  IMAD.MOV R4, RZ, RZ, -R3 ;  /* 0x000000ffff047224 */ /* 0x000fe400078e0a03 */
[----:B------:R-:W-:Y:S02]  /*4c10*/  IMAD R0, R61, R3, R0 ;  /* 0x000000033d007224 */ /* 0x000fe400078e0200 */
[----:B----4-:R-:W-:-:S02]  /*4c20*/  IMAD R3, R4, R28, R15 ;  /* 0x0000001c04037224 */ /* 0x010fc400078e020f */
[----:B------:R-:W-:Y:S02]  /*4c30*/  @P0 IMAD R25, R21, R14, R20 ;  /* 0x0000000e15190224 */ /* 0x000fe400078e0214 */
[----:B0-----:R-:W-:Y:S02]  /*4c40*/  IMAD R5, R3, R30, R10 ;  /* 0x0000001e03057224 */ /* 0x001fe400078e020a */
[----:B------:R-:W-:Y:S02]  /*4c50*/  IMAD R0, R0, R29, R25 ;  /* 0x0000001d00007224 */ /* 0x000fe400078e0219 */
[----:B------:R-:W-:-:S03]  /*4c60*/  IMAD.MOV.U32 R4, RZ, RZ, 0x1 ;  /* 0x00000001ff047424 */ /* 0x000fc600078e00ff */
[----:B------:R-:W-:Y:S02]  /*4c70*/  SEL R70, R5, R0, !P0 ;  /* 0x0000000005467207 */ /* 0x000fe40004000000 */
[----:B------:R-:W-:Y:S02]  /*4c80*/  PRMT R3, R4, 0x7610, R3 ;  /* 0x0000761004037816 */ /* 0x000fe40000000003 */
[----:B------:R-:W-:-:S07]  /*4c90*/  SEL R0, R0, R5, !P0 ;  /* 0x0000000500007207 */ /* 0x000fce0004000000 */
.L_x_95:
[----:B------:R-:W-:Y:S01]  /*4ca0*/  UIADD3 UR42, UR43, UR42, URZ ;  /* 0x0000002a2b2a7290 */ /* 0x000fe2000fffe03f */
[----:B------:R-:W-:Y:S01]  /*4cb0*/  LOP3.LUT P0, RZ, R3, 0xff, RZ, 0xc0, !PT ;  /* 0x000000ff03ff7812 */ /* 0x000fe2000780c0ff */
[----:B------:R-:W-:Y:S02]  /*4cc0*/  IMAD.MOV.U32 R71, RZ, RZ, R0 ;  /* 0x000000ffff477224 */ /* 0x000fe400078e0000 */
[----:B------:R-:W-:Y:S02]  /*4cd0*/  USHF.R.U32.HI UR4, URZ, 0x1, UR42 ;  /* 0x000000013f047899 */ /* 0x000fe4000801162a */
[----:B------:R-:W-:Y:S02]  /*4ce0*/  UISETP.GT.U32.AND UP1, UPT, UR42, 0x1, UPT ;  /* 0x000000012a00788c */ /* 0x000fe4000bf24070 */
[----:B------:R-:W-:Y:S02]  /*4cf0*/  ULOP3.LUT UR4, UR4, 0x1, URZ, 0xc0, !UPT ;  /* 0x0000000104047892 */ /* 0x000fe4000f8ec03f */
[----:B------:R-:W-:-:S02]  /*4d00*/  UISETP.LT.U32.AND UP1, UPT, UR43, 0x2, UP1 ;  /* 0x000000022b00788c */ /* 0x000fc40008f21070 */
[----:B------:R-:W-:Y:S02]  /*4d10*/  UISETP.NE.U32.AND UP0, UPT, UR4, 0x1, UPT ;  /* 0x000000010400788c */ /* 0x000fe4000bf05070 */
[----:B------:R-:W-:Y:S02]  /*4d20*/  USEL UR5, URZ, 0x1, !UP1 ;  /* 0x000000013f057887 */ /* 0x000fe4000c800000 */
[----:B------:R-:W-:Y:S02]  /*4d30*/  UISETP.GT.U32.AND UP0, UPT, UR43, 0x1, !UP0 ;  /* 0x000000012b00788c */ /* 0x000fe4000c704070 */
[----:B------:R-:W-:Y:S02]  /*4d40*/  ULOP3.LUT UR42, UR42, 0x1, URZ, 0xc0, !UPT ;  /* 0x000000012a2a7892 */ /* 0x000fe4000f8ec03f */
[----:B------:R-:W-:-:S04]  /*4d50*/  USEL UR4, URZ, 0x1, !UP0 ;  /* 0x000000013f047887 */ /* 0x000fc8000c000000 */
[----:B------:R-:W-:Y:S01]  /*4d60*/  ULOP3.LUT UR36, UR4, UR36, UR5, 0x96, !UPT ;  /* 0x0000002404247292 */ /* 0x000fe2000f8e9605 */
[----:B------:R-:W-:Y:S11]  /*4d70*/  @P0 BRA `(.L_x_98) ;  /* 0xffffffc400b00947 */ /* 0x000ff6000383ffff */
[----:B------:R-:W-:Y:S05]  /*4d80*/  EXIT ;  /* 0x000000000000794d */ /* 0x000fea0003800000 */
.L_x_7:
        /* <DEDUP_REMOVED lines=26> */
.L_x_100:
[----:B------:R-:W0:Y:S01]  /*4f30*/  LDC.64 R28, c[0x0][0x640] ;  /* 0x00019000ff1c7b82 */ /* 0x000e220000000a00 */
[-CC-:B------:R-:W-:Y:S01]  /*4f40*/  SHF.R.U64 R22, R14, R6.reuse, R15.reuse ;  /* 0x000000060e167219 */ /* 0x180fe2000000120f */
[----:B------:R-:W-:Y:S01]  /*4f50*/  IMAD.MOV.U32 R30, RZ, RZ, 0x1 ;  /* 0x00000001ff1e7424 */ /* 0x000fe200078e00ff */
[----:B------:R-:W-:Y:S02]  /*4f60*/  SHF.R.U32.HI R6, RZ, R6, R15 ;  /* 0x00000006ff067219 */ /* 0x000fe4000001160f */
[----:B------:R-:W-:-:S03]  /*4f70*/  IADD3 R13, P0, RZ, -R22, RZ ;  /* 0x80000016ff0d7210 */ /* 0x000fc60007f1e0ff */
[----:B------:R-:W1:Y:S02]  /*4f80*/  LDC R12, c[0x0][0x618] ;  /* 0x00018600ff0c7b82 */ /* 0x000e640000000800 */
[----:B------:R-:W-:-:S04]  /*4f90*/  IMAD.X R11, RZ, RZ, ~R6, P0 ;  /* 0x000000ffff0b7224 */ /* 0x000fc800000e0e06 */
[-C--:B------:R-:W-:Y:S02]  /*4fa0*/  IMAD R6, R11, R24.reuse, RZ ;  /* 0x000000180b067224 */ /* 0x080fe400078e02ff */
[----:B------:R-:W2:Y:S01]  /*4fb0*/  LDC R14, c[0x0][0x608] ;  /* 0x00018200ff0e7b82 */ /* 0x000ea20000000800 */
[----:B------:R-:W-:-:S04]  /*4fc0*/  IMAD.WIDE.U32 R10, R13, R24, R16 ;  /* 0x000000180d0a7225 */ /* 0x000fc800078e0010 */
[----:B------:R-:W-:-:S03]  /*4fd0*/  IMAD R13, R13, R25, R6 ;  /* 0x000000190d0d7224 */ /* 0x000fc600078e0206 */
[----:B------:R-:W3:Y:S01]  /*4fe0*/  LDC R27, c[0x0][0x658] ;  /* 0x00019600ff1b7b82 */ /* 0x000ee20000000800 */
[----:B------:R-:W-:Y:S01]  /*4ff0*/  IMAD.IADD R11, R11, 0x1, R13 ;  /* 0x000000010b0b7824 */ /* 0x000fe200078e020d */
[----:B0-----:R-:W-:-:S04]  /*5000*/  ISETP.NE.U32.AND P0, PT, R28, RZ, PT ;  /* 0x000000ff1c00720c */ /* 0x001fc80003f05070 */
[----:B------:R-:W-:Y:S02]  /*5010*/  ISETP.NE.AND.EX P0, PT, R29, RZ, PT, P0 ;  /* 0x000000ff1d00720c */ /* 0x000fe40003f05300 */
[----:B------:R-:W0:Y:S01]  /*5020*/  LDC R20, c[0x0][0x600] ;  /* 0x00018000ff147b82 */ /* 0x000e220000000800 */
[-CC-:B-1----:R-:W-:Y:S01]  /*5030*/  SHF.R.U64 R8, R10, R12.reuse, R11.reuse ;  /* 0x0000000c0a087219 */ /* 0x182fe2000000120b */
[----:B------:R-:W-:Y:S01]  /*5040*/  IMAD.MOV.U32 R10, RZ, RZ, -0x1 ;  /* 0xffffffffff0a7424 */ /* 0x000fe200078e00ff */
[----:B------:R-:W-:-:S05]  /*5050*/  SHF.R.U32.HI R11, RZ, R12, R11 ;  /* 0x0000000cff0b7219 */ /* 0x000fca000001160b */
[----:B------:R-:W1:Y:S01]  /*5060*/  LDC R24, c[0x0][0x648] ;  /* 0x00019200ff187b82 */ /* 0x000e620000000800 */
[-CC-:B--2---:R-:W-:Y:S02]  /*5070*/  SHF.R.U64 R21, R8, R14.reuse, R11.reuse ;  /* 0x0000000e08157219 */ /* 0x184fe4000000120b */
[----:B------:R-:W-:-:S05]  /*5080*/  SHF.R.U32.HI R6, RZ, R14, R11 ;  /* 0x0000000eff067219 */ /* 0x000fca000001160b */
[----:B------:R-:W2:Y:S01]  /*5090*/  LDC R26, c[0x0][0x638] ;  /* 0x00018e00ff1a7b82 */ /* 0x000ea20000000800 */
[-C--:B---3--:R-:W-:Y:S02]  /*50a0*/  SHF.L.U32 R10, R10, R27.reuse, RZ ;  /* 0x0000001b0a0a7219 */ /* 0x088fe400000006ff */
[-CC-:B------:R-:W-:Y:S02]  /*50b0*/  SHF.R.U64 R25, R21, R27.reuse, R6.reuse ;  /* 0x0000001b15197219 */ /* 0x180fe40000001206 */
[----:B------:R-:W-:Y:S02]  /*50c0*/  LOP3.LUT R32, RZ, R10, RZ, 0x33, !PT ;  /* 0x0000000aff207212 */ /* 0x000fe400078e33ff */
[----:B------:R-:W-:Y:S01]  /*50d0*/  SHF.R.U32.HI R11, RZ, R27, R6 ;  /* 0x0000001bff0b7219 */ /* 0x000fe20000011606 */
[----:B------:R-:W3:Y:S01]  /*50e0*/  LDC R31, c[0x0][0x610] ;  /* 0x00018400ff1f7b82 */ /* 0x000ee20000000800 */
[----:B------:R-:W-:Y:S01]  /*50f0*/  IMAD.MOV.U32 R10, RZ, RZ, R25 ;  /* 0x000000ffff0a7224 */ /* 0x000fe200078e0019 */
[----:B------:R-:W-:Y:S06]  /*5100*/  @!P0 BRA `(.L_x_101) ;  /* 0x0000000000288947 */ /* 0x000fec0003800000 */
        /* <DEDUP_REMOVED lines=10> */
.L_x_101:
[----:B------:R-:W-:Y:S02]  /*51b0*/  ISETP.NE.AND P0, PT, R2, 0x1, PT ;  /* 0x000000010200780c */ /* 0x000fe40003f05270 */
[----:B-1----:R-:W-:Y:S01]  /*51c0*/  SHF.R.U64 R6, R10, R24, R11 ;  /* 0x000000180a067219 */ /* 0x002fe2000000120b */
[----:B0-----:R-:W-:Y:S01]  /*51d0*/  VIADD R11, R20, 0xffffffff ;  /* 0xffffffff140b7836 */ /* 0x001fe20000000000 */
[----:B------:R-:W-:Y:S02]  /*51e0*/  SHF.L.U32 R30, R30, R27, RZ ;  /* 0x0000001b1e1e7219 */ /* 0x000fe400000006ff */
[----:B------:R-:W-:Y:S01]  /*51f0*/  LOP3.LUT R5, R21, R32, RZ, 0xc0, !PT ;  /* 0x0000002015057212 */ /* 0x000fe200078ec0ff */
[----:B------:R-:W-:-:S04]  /*5200*/  IMAD.MOV R10, RZ, RZ, -R6 ;  /* 0x000000ffff0a7224 */ /* 0x000fc800078e0a06 */
[----:B------:R-:W-:Y:S01]  /*5210*/  IMAD R6, R30, R6, R5 ;  /* 0x000000061e067224 */ /* 0x000fe200078e0205 */
[----:B------:R-:W-:Y:S01]  /*5220*/  LOP3.LUT R5, R8, R11, RZ, 0xc0, !PT ;  /* 0x0000000b08057212 */ /* 0x000fe200078ec0ff */
[----:B------:R-:W-:Y:S02]  /*5230*/  @P0 IMAD R7, R9, R23, R4 ;  /* 0x0000001709070224 */ /* 0x000fe400078e0204 */
[----:B--2---:R-:W-:Y:S02]  /*5240*/  IMAD R4, R10, R26, R25 ;  /* 0x0000001a0a047224 */ /* 0x004fe400078e0219 */
[----:B---3--:R-:W-:Y:S02]  /*5250*/  IMAD R7, R6, R31, R7 ;  /* 0x0000001f06077224 */ /* 0x008fe400078e0207 */
[----:B------:R-:W-:Y:S02]  /*5260*/  IMAD R4, R4, R20, R5 ;  /* 0x0000001404047224 */ /* 0x000fe400078e0205 */
[----:B------:R-:W-:-:S02]  /*5270*/  IMAD.MOV.U32 R8, RZ, RZ, 0x1 ;  /* 0x00000001ff087424 */ /* 0x000fc400078e00ff */
[----:B------:R-:W-:Y:S01]  /*5280*/  IMAD.MOV.U32 R6, RZ, RZ, R22 ;  /* 0x000000ffff067224 */ /* 0x000fe200078e0016 */
[----:B------:R-:W-:Y:S02]  /*5290*/  SEL R20, R4, R7, !P0 ;  /* 0x0000000704147207 */ /* 0x000fe40004000000 */
[----:B------:R-:W-:-:S07]  /*52a0*/  SEL R21, R7, R4, !P0 ;  /* 0x0000000407157207 */ /* 0x000fce0004000000 */
.L_x_99:
[----:B------:R-:W-:-:S08]  /*52b0*/  NOP ;  /* 0x0000000000007918 */ /* 0x000fd00000000000 */
[----:B------:R-:W0:-:S00]  /*52c0*/  USETMAXREG.DEALLOC.CTAPOOL 0x28 ;  /* 0x00000028000079c8 */ /* 0x000e0000080e0500 */
[----:B0-----:R-:W-:-:S13]  /*52d0*/  ISETP.NE.AND P0, PT, R3, RZ, PT ;  /* 0x000000ff0300720c */ /* 0x001fda0003f05270 */
[----:B------:R-:W-:Y:S05]  /*52e0*/  @P0 EXIT ;  /* 0x000000000000094d */ /* 0x000fea0003800000 */
[----:B------:R-:W-:Y:S01]  /*52f0*/  LOP3.LUT P0, RZ, R8, 0xff, RZ, 0xc0, !PT ;  /* 0x000000ff08ff7812 */ /* 0x000fe2000780c0ff */
[----:B------:R-:W-:Y:S02]  /*5300*/  IMAD.MOV.U32 R3, RZ, RZ, 0x1 ;  /* 0x00000001ff037424 */ /* 0x000fe400078e00ff */
[----:B------:R-:W-:-:S10]  /*5310*/  IMAD.MOV.U32 R8, RZ, RZ, RZ ;  /* 0x000000ffff087224 */ /* 0x000fd400078e00ff */
[----:B------:R-:W-:Y:S05]  /*5320*/  @!P0 BRA `(.L_x_102) ;  /* 0x0000000c00b48947 */ /* 0x000fea0003800000 */
[----:B------:R-:W0:Y:S01]  /*5330*/  LDC R3, c[0x0][0x28c] ;  /* 0x0000a300ff037b82 */ /* 0x000e220000000800 */
[----:B------:R-:W1:Y:S01]  /*5340*/  S2R R12, SR_CgaCtaId ;  /* 0x00000000000c7919 */ /* 0x000e620000008800 */
[----:B------:R-:W-:Y:S01]  /*5350*/  ULDC UR21, c[0x0][0x658] ;  /* 0x0001960000157ab9 */ /* 0x000fe20000000800 */
[----:B------:R-:W-:Y:S01]  /*5360*/  UMOV UR4, 0xffffffff ;  /* 0xffffffff00047882 */ /* 0x000fe20000000000 */
[----:B------:R-:W-:Y:S01]  /*5370*/  BSSY B0, `(.L_x_102) ;  /* 0x00000e8000007945 */ /* 0x000fe20003800000 */
[----:B------:R-:W-:Y:S01]  /*5380*/  USHF.L.U32 UR4, UR4, UR21, URZ ;  /* 0x0000001504047299 */ /* 0x000fe2000800063f */
[----:B------:R-:W-:Y:S01]  /*5390*/  IMAD.MOV.U32 R10, RZ, RZ, 0x1 ;  /* 0x00000001ff0a7424 */ /* 0x000fe200078e00ff */
[----:B------:R-:W-:Y:S01]  /*53a0*/  LOP3.LUT R19, R18, 0x2, RZ, 0xfc, !PT ;  /* 0x0000000212137812 */ /* 0x000fe200078efcff */
[----:B------:R-:W-:Y:S01]  /*53b0*/  IMAD.MOV.U32 R8, RZ, RZ, RZ ;  /* 0x000000ffff087224 */ /* 0x000fe200078e00ff */
[----:B------:R-:W-:Y:S01]  /*53c0*/  ULDC UR13, c[0x0][0x600] ;  /* 0x00018000000d7ab9 */ /* 0x000fe20000000800 */
[----:B------:R-:W-:Y:S01]  /*53d0*/  UMOV UR5, 0x1 ;  /* 0x0000000100057882 */ /* 0x000fe20000000000 */
[----:B------:R-:W-:-:S02]  /*53e0*/  UIADD3 UR13, UR13, -0x1, URZ ;  /* 0xffffffff0d0d7890 */ /* 0x000fc4000fffe03f */
[----:B------:R-:W-:Y:S02]  /*53f0*/  USHF.L.U32 UR21, UR5, UR21, URZ ;  /* 0x0000001505157299 */ /* 0x000fe4000800063f */
[----:B------:R-:W-:Y:S01]  /*5400*/  ULOP3.LUT UR29, URZ, UR4, URZ, 0x33, !UPT ;  /* 0x000000043f1d7292 */ /* 0x000fe2000f8e333f */
[----:B------:R-:W-:Y:S01]  /*5410*/  ULDC.64 UR14, c[0x0][0x198] ;  /* 0x00006600000e7ab9 */ /* 0x000fe20000000a00 */
[----:B0-----:R-:W-:-:S05]  /*5420*/  VIADD R3, R3, 0x7f ;  /* 0x0000007f03037836 */ /* 0x001fca0000000000 */
[----:B------:R-:W-:-:S04]  /*5430*/  SHF.R.S32.HI R4, RZ, 0x1f, R3 ;  /* 0x0000001fff047819 */ /* 0x000fc80000011403 */
[----:B------:R-:W-:Y:S01]  /*5440*/  LEA.HI R4, R4, R3, RZ, 0x7 ;  /* 0x0000000304047211 */ /* 0x000fe200078f38ff */
[C---:B-1----:R-:W-:Y:S02]  /*5450*/  IMAD.SHL.U32 R11, R12.reuse, 0x8, RZ ;  /* 0x000000080c0b7824 */ /* 0x042fe400078e00ff */
[----:B------:R-:W-:Y:S01]  /*5460*/  IMAD.SHL.U32 R12, R12, 0x100, RZ ;  /* 0x000001000c0c7824 */ /* 0x000fe200078e00ff */
[----:B------:R-:W-:Y:S01]  /*5470*/  SHF.R.S32.HI R9, RZ, 0x7, R4 ;  /* 0x00000007ff097819 */ /* 0x000fe20000011404 */
[----:B------:R-:W-:Y:S01]  /*5480*/  IMAD.MOV.U32 R3, RZ, RZ, 0x1 ;  /* 0x00000001ff037424 */ /* 0x000fe200078e00ff */
[----:B------:R-:W-:Y:S02]  /*5490*/  LOP3.LUT R11, R11, 0x38, RZ, 0xc0, !PT ;  /* 0x000000380b0b7812 */ /* 0x000fe400078ec0ff */
[----:B------:R-:W-:Y:S01]  /*54a0*/  LOP3.LUT R12, R12, 0x700, RZ, 0xc0, !PT ;  /* 0x000007000c0c7812 */ /* 0x000fe200078ec0ff */
[----:B------:R-:W-:-:S07]  /*54b0*/  VIADD R13, R9, 0x1 ;  /* 0x00000001090d7836 */ /* 0x000fce0000000000 */
.L_x_113:
[----:B------:R-:W-:-:S03]  /*54c0*/  UMOV UR4, 0xffffffff ;  /* 0xffffffff00047882 */ /* 0x000fc60000000000 */
[----:B------:R-:W-:Y:S05]  /*54d0*/  BRA.DIV UR4, `(.L_x_103) ;  /* 0x0000000e04e87947 */ /* 0x000fea000b800000 */
[----:B------:R-:W-:-:S13]  /*54e0*/  ELECT P6, URZ, PT ;  /* 0x00000000003f782f */ /* 0x000fda00038c0000 */
.L_x_122:
[----:B------:R-:W0:Y:S01]  /*54f0*/  LDC R4, c[0x0][0x28c] ;  /* 0x0000a300ff047b82 */ /* 0x000e220000000800 */
[----:B------:R-:W-:Y:S01]  /*5500*/  BSSY B1, `(.L_x_104) ;  /* 0x000005a000017945 */ /* 0x000fe20003800000 */
[----:B0-----:R-:W-:-:S13]  /*5510*/  ISETP.LT.OR P6, PT, R4, 0x1, !P6 ;  /* 0x000000010400780c */ /* 0x001fda00077c1670 */
[----:B------:R-:W-:Y:S05]  /*5520*/  @P6 BRA `(.L_x_105) ;  /* 0x00000004005c6947 */ /* 0x000fea0003800000 */
[----:B------:R-:W-:Y:S02]  /*5530*/  IMAD R20, R20, 0x40, R11 ;  /* 0x0000004014147824 */ /* 0x000fe400078e020b */
[----:B------:R-:W-:Y:S02]  /*5540*/  IMAD.SHL.U32 R21, R21, 0x80, RZ ;  /* 0x0000008015157824 */ /* 0x000fe400078e00ff */
[----:B------:R-:W-:Y:S02]  /*5550*/  IMAD.MOV.U32 R24, RZ, RZ, RZ ;  /* 0x000000ffff187224 */ /* 0x000fe400078e00ff */
[----:B------:R-:W-:Y:S02]  /*5560*/  IMAD.MOV.U32 R4, RZ, RZ, R13 ;  /* 0x000000ffff047224 */ /* 0x000fe400078e000d */
[----:B------:R-:W-:Y:S02]  /*5570*/  IMAD.MOV.U32 R5, RZ, RZ, R3 ;  /* 0x000000ffff057224 */ /* 0x000fe400078e0003 */
[----:B------:R-:W-:-:S07]  /*5580*/  IMAD.MOV.U32 R7, RZ, RZ, R8 ;  /* 0x000000ffff077224 */ /* 0x000fce00078e0008 */
.L_x_108:
[----:B------:R-:W0:Y:S01]  /*5590*/  S2R R15, SR_CgaCtaId ;  /* 0x00000000000f7919 */ /* 0x000e220000008800 */
[----:B------:R-:W-:Y:S02]  /*55a0*/  MOV R14, 0x400 ;  /* 0x00000400000e7802 */ /* 0x000fe40000000f00 */
[----:B------:R-:W-:Y:S02]  /*55b0*/  ISETP.NE.AND P1, PT, R0, RZ, PT ;  /* 0x000000ff0000720c */ /* 0x000fe40003f25270 */
[----:B0-----:R-:W-:Y:S02]  /*55c0*/  LEA R22, R15, R14, 0x18 ;  /* 0x0000000e0f167211 */ /* 0x001fe400078ec0ff */
[----:B------:R-:W-:-:S09]  /*55d0*/  SHF.L.U32 R14, R5, 0x1f, RZ ;  /* 0x0000001f050e7819 */ /* 0x000fd200000006ff */
[----:B------:R-:W0:Y:S01]  /*55e0*/  @!P1 LDC R15, c[0x0][0x500] ;  /* 0x00014000ff0f9b82 */ /* 0x000e220000000800 */
[----:B------:R-:W-:-:S04]  /*55f0*/  IMAD R23, R7, 0x8, R22 ;  /* 0x0000000807177824 */ /* 0x000fc800078e0216 */
[----:B------:R-:W1:Y:S02]  /*5600*/  SYNCS.PHASECHK.TRANS64.TRYWAIT P0, [R23+URZ+0x10], R14 ;  /* 0x0000100e170075a7 */ /* 0x000e64000800017f */
[----:B-1----:R-:W-:Y:S05]  /*5610*/  @!P0 BRA `(.L_x_106) ;  /* 0x0000000c00b88947 */ /* 0x002fea0003800000 */
.L_x_123:
[----:B-1----:R-:W-:Y:S01]  /*5620*/  PRMT R14, R19, 0x9910, RZ ;  /* 0x00009910130e7816 */ /* 0x002fe200000000ff */
[----:B0-----:R0:W-:Y:S03]  /*5630*/  @!P1 SYNCS.ARRIVE.TRANS64 RZ, [R23+URZ], R15 ;  /* 0x0000000f17ff99a7 */ /* 0x0011e6000800003f */
[----:B------:R-:W-:-:S13]  /*5640*/  ISETP.NE.AND P0, PT, R14, 0x2, PT ;  /* 0x000000020e00780c */ /* 0x000fda0003f05270 */
[----:B0-----:R-:W-:Y:S05]  /*5650*/  @P0 BRA `(.L_x_107) ;  /* 0x0000000000040947 */ /* 0x001fea0003800000 */
[----:B------:R-:W-:Y:S01]  /*5660*/  BPT.TRAP 0x1 ;  /* 0x000000040000795c */ /* 0x000fe20000300000 */
.L_x_107:
[----:B------:R-:W-:Y:S01]  /*5670*/  IMAD R14, R7, 0x10000, R22 ;  /* 0x00010000070e7824 */ /* 0x000fe200078e0216 */
[----:B------:R-:W-:Y:S01]  /*5680*/  R2UR UR10, R24 ;  /* 0x00000000180a72ca */ /* 0x000fe200000e0000 */
[----:B------:R-:W-:Y:S01]  /*5690*/  UIADD3 UR22, UP0, UR14, 0xf0, URZ ;  /* 0x000000f00e167890 */ /* 0x000fe2000ff1e03f */
[----:B------:R-:W-:Y:S01]  /*56a0*/  R2UR UR9, R23 ;  /* 0x00000000170972ca */ /* 0x000fe200000e0000 */
[----:B------:R-:W-:Y:S01]  /*56b0*/  VIADD R4, R4, 0xffffffff ;  /* 0xffffffff04047836 */ /* 0x000fe20000000000 */
[----:B------:R-:W-:Y:S01]  /*56c0*/  R2UR UR40, R14 ;  /* 0x000000000e2872ca */ /* 0x000fe200000e0000 */
[----:B------:R-:W-:Y:S01]  /*56d0*/  IMAD R14, R7, 0x2000, R12 ;  /* 0x00002000070e7824 */ /* 0x000fe200078e020c */
[----:B------:R-:W-:Y:S01]  /*56e0*/  R2UR UR11, R21 ;  /* 0x00000000150b72ca */ /* 0x000fe200000e0000 */
[----:B------:R-:W-:Y:S01]  /*56f0*/  UIADD3.X UR23, URZ, UR15, URZ, UP0, !UPT ;  /* 0x0000000f3f177290 */ /* 0x000fe200087fe43f */
[----:B------:R-:W-:Y:S01]  /*5700*/  R2UR UR12, R6 ;  /* 0x00000000060c72ca */ /* 0x000fe200000e0000 */
[----:B------:R-:W-:Y:S01]  /*5710*/  IMAD R14, R14, 0x4, R22 ;  /* 0x000000040e0e7824 */ /* 0x000fe200078e0216 */
[----:B------:R-:W-:Y:S01]  /*5720*/  R2UR UR35, R20 ;  /* 0x00000000142372ca */ /* 0x000fe200000e0000 */
[----:B------:R-:W-:Y:S01]  /*5730*/  UIADD3 UR4, UP1, UR14, 0x1f0, URZ ;  /* 0x000001f00e047890 */ /* 0x000fe2000ff3e03f */
[----:B------:R-:W-:Y:S01]  /*5740*/  ISETP.GT.AND P1, PT, R4, 0x1, PT ;  /* 0x000000010400780c */ /* 0x000fe20003f24270 */
[----:B------:R-:W-:Y:S01]  /*5750*/  UIADD3 UR58, UR10, 0x20, URZ ;  /* 0x000000200a3a7890 */ /* 0x000fe2000fffe03f */
[----:B------:R-:W-:Y:S01]  /*5760*/  R2UR UR18, R14 ;  /* 0x000000000e1272ca */ /* 0x000fe200000e0000 */
[----:B------:R-:W-:Y:S01]  /*5770*/  UIADD3 UR50, UR10, 0x40, URZ ;  /* 0x000000400a327890 */ /* 0x000fe2000fffe03f */
[----:B------:R-:W-:Y:S01]  /*5780*/  VIADD R7, R7, 0x1 ;  /* 0x0000000107077836 */ /* 0x000fe20000000000 */
[----:B------:R-:W-:Y:S01]  /*5790*/  UIADD3 UR8, UR40, 0x100, URZ ;  /* 0x0000010028087890 */ /* 0x000fe2000fffe03f */
[----:B------:R-:W-:Y:S01]  /*57a0*/  VIADD R24, R24, 0x80 ;  /* 0x0000008018187836 */ /* 0x000fe20000000000 */
[----:B------:R-:W-:-:S02]  /*57b0*/  UIADD3 UR56, UR40, 0x4100, URZ ;  /* 0x0000410028387890 */ /* 0x000fc4000fffe03f */
[----:B------:R-:W-:Y:S01]  /*57c0*/  UIADD3 UR48, UR40, 0x8100, URZ ;  /* 0x0000810028307890 */ /* 0x000fe2000fffe03f */
[----:B------:R-:W-:Y:S01]  /*57d0*/  ISETP.NE.AND P0, PT, R7, 0x2, PT ;  /* 0x000000020700780c */ /* 0x000fe20003f05270 */
[----:B------:R-:W-:Y:S02]  /*57e0*/  UIADD3 UR42, UR10, 0x60, URZ ;  /* 0x000000600a2a7890 */ /* 0x000fe4000fffe03f */
[----:B------:R-:W-:Y:S01]  /*57f0*/  UIADD3 UR40, UR40, 0xc100, URZ ;  /* 0x0000c10028287890 */ /* 0x000fe2000fffe03f */
[----:B------:R-:W-:Y:S01]  /*5800*/  SEL R14, RZ, 0x1, P0 ;  /* 0x00000001ff0e7807 */ /* 0x000fe20000000000 */
[----:B------:R-:W-:Y:S01]  /*5810*/  UMOV UR6, 0x0 ;  /* 0x0000000000067882 */ /* 0x000fe20000000000 */
[----:B------:R-:W-:Y:S01]  /*5820*/  UMOV UR7, 0x10000000 ;  /* 0x1000000000077882 */ /* 0x000fe20000000000 */
[----:B------:R-:W-:Y:S01]  /*5830*/  UIADD3.X UR5, URZ, UR15, URZ, UP1, !UPT ;  /* 0x0000000f3f057290 */ /* 0x000fe20008ffe43f */
[----:B------:R0:W-:Y:S01]  /*5840*/  UTMALDG.3D [UR8], [UR22], desc[UR6] ;  /* 0x00000608160075b4 */ /* 0x0001e20008011000 */
[----:B------:R-:W-:Y:S01]  /*5850*/  UIADD3 UR32, UR18, 0x20100, URZ ;  /* 0x0002010012207890 */ /* 0x000fe2000fffe03f */
[----:B------:R-:W-:Y:S01]  /*5860*/  LOP3.LUT R5, R5, R14, RZ, 0x3c, !PT ;  /* 0x0000000e05057212 */ /* 0x000fe200078e3cff */
[----:B------:R-:W-:Y:S01]  /*5870*/  UIADD3 UR24, UR18, 0x22100, URZ ;  /* 0x0002210012187890 */ /* 0x000fe2000fffe03f */
[----:B------:R-:W-:Y:S01]  /*5880*/  SEL R7, R7, RZ, P0 ;  /* 0x000000ff07077207 */ /* 0x000fe20000000000 */
[----:B------:R-:W-:Y:S01]  /*5890*/  UIADD3 UR16, UR18, 0x24100, URZ ;  /* 0x0002410012107890 */ /* 0x000fe2000fffe03f */
[----:B------:R-:W-:Y:S01]  /*58a0*/  UMOV UR57, UR9 ;  /* 0x0000000900397c82 */ /* 0x000fe20008000000 */
        /* <DEDUP_REMOVED lines=8> */
[----:B------:R1:W-:Y:S01]  /*5930*/  UTMALDG.3D [UR56], [UR22], desc[UR6] ;  /* 0x00000638160075b4 */ /* 0x0003e20008011000 */
[----:B------:R-:W-:Y:S01]  /*5940*/  UMOV UR30, 0xff0000 ;  /* 0x00ff0000001e7882 */ /* 0x000fe20000000000 */
[----:B------:R-:W-:Y:S01]  /*5950*/  UMOV UR33, UR9 ;  /* 0x0000000900217c82 */ /* 0x000fe20008000000 */
[----:B------:R-:W-:Y:S01]  /*5960*/  UMOV UR34, UR10 ;  /* 0x0000000a00227c82 */ /* 0x000fe20008000000 */
[----:B------:R-:W-:Y:S01]  /*5970*/  UMOV UR36, UR12 ;  /* 0x0000000c00247c82 */ /* 0x000fe20008000000 */
[----:B------:R-:W-:Y:S01]  /*5980*/  UMOV UR25, UR9 ;  /* 0x0000000900197c82 */ /* 0x000fe20008000000 */
[----:B------:R-:W-:Y:S01]  /*5990*/  UMOV UR27, UR35 ;  /* 0x00000023001b7c82 */ /* 0x000fe20008000000 */
[----:B------:R-:W-:Y:S01]  /*59a0*/  UMOV UR28, UR12 ;  /* 0x0000000c001c7c82 */ /* 0x000fe20008000000 */
[----:B0-----:R-:W-:Y:S01]  /*59b0*/  UIADD3 UR8, UR18, 0x26100, URZ ;  /* 0x0002610012087890 */ /* 0x001fe2000fffe03f */
[----:B------:R1:W-:Y:S01]  /*59c0*/  UTMALDG.3D [UR48], [UR22], desc[UR6] ;  /* 0x00000630160075b4 */ /* 0x0003e20008011000 */
        /* <DEDUP_REMOVED lines=8> */
[----:B------:R1:W-:Y:S01]  /*5a50*/  UTMALDG.3D.MULTICAST [UR32], [UR4], UR30, desc[UR6] ;  /* 0x00000620040073b4 */ /* 0x0003e2000801181e */
[----:B------:R1:W-:Y:S01]  /*5a60*/  UTMALDG.3D.MULTICAST [UR24], [UR4], UR30, desc[UR6] ;  /* 0x00000618040073b4 */ /* 0x0003e2000801181e */
[----:B------:R1:W-:Y:S01]  /*5a70*/  UTMALDG.3D.MULTICAST [UR16], [UR4], UR30, desc[UR6] ;  /* 0x00000610040073b4 */ /* 0x0003e2000801181e */
[----:B------:R1:W-:Y:S02]  /*5a80*/  UTMALDG.3D.MULTICAST [UR8], [UR4], UR30, desc[UR6] ;  /* 0x00000608040073b4 */ /* 0x0003e4000801181e */
[----:B-1----:R-:W-:Y:S05]  /*5a90*/  @P1 BRA `(.L_x_108) ;  /* 0xfffffff800bc1947 */ /* 0x002fea000383ffff */
.L_x_105:
[----:B------:R-:W-:Y:S05]  /*5aa0*/  BSYNC B1 ;  /* 0x0000000000017941 */ /* 0x000fea0003800000 */
.L_x_104:
[----:B------:R-:W-:Y:S01]  /*5ab0*/  LOP3.LUT P1, RZ, R10, 0xff, RZ, 0xc0, !PT ;  /* 0x000000ff0aff7812 */ /* 0x000fe2000782c0ff */
[----:B------:R-:W-:Y:S01]  /*5ac0*/  IMAD.IADD R8, R9, 0x1, R8 ;  /* 0x0000000109087824 */ /* 0x000fe200078e0208 */
[----:B------:R-:W-:Y:S01]  /*5ad0*/  IADD3 R16, P2, R16, UR38, RZ ;  /* 0x0000002610107c10 */ /* 0x000fe2000ff5e0ff */
[----:B------:R-:W-:Y:S01]  /*5ae0*/  ULDC.64 UR4, c[0x0][0x650] ;  /* 0x0001940000047ab9 */ /* 0x000fe20000000a00 */
[----:B------:R-:W-:Y:S01]  /*5af0*/  BSSY B1, `(.L_x_109) ;  /* 0x000006d000017945 */ /* 0x000fe20003800000 */
[----:B------:R-:W-:Y:S01]  /*5b00*/  IMAD.MOV.U32 R21, RZ, RZ, -0x1 ;  /* 0xffffffffff157424 */ /* 0x000fe200078e00ff */
[----:B------:R-:W-:Y:S01]  /*5b10*/  SHF.R.U32.HI R4, RZ, 0x1, R8 ;  /* 0x00000001ff047819 */ /* 0x000fe20000011608 */
[----:B------:R-:W-:Y:S01]  /*5b20*/  IMAD.MOV.U32 R20, RZ, RZ, -0x1 ;  /* 0xffffffffff147424 */ /* 0x000fe200078e00ff */
[----:B------:R-:W-:Y:S02]  /*5b30*/  ISETP.GT.U32.AND P0, PT, R8, 0x1, PT ;  /* 0x000000010800780c */ /* 0x000fe40003f04070 */
[----:B------:R-:W-:-:S02]  /*5b40*/  LOP3.LUT R4, R4, 0x1, RZ, 0xc0, !PT ;  /* 0x0000000104047812 */ /* 0x000fc400078ec0ff */
[----:B------:R-:W-:Y:S01]  /*5b50*/  ISETP.LT.U32.AND P0, PT, R9, 0x2, P0 ;  /* 0x000000020900780c */ /* 0x000fe20000701070 */
[----:B------:R-:W0:Y:S01]  /*5b60*/  @P1 S2R R6, SR_CgaCtaId ;  /* 0x0000000000061919 */ /* 0x000e220000008800 */
[----:B------:R-:W-:Y:S02]  /*5b70*/  @P1 MOV R5, 0x400 ;  /* 0x0000040000051802 */ /* 0x000fe40000000f00 */
[----:B------:R-:W-:Y:S02]  /*5b80*/  IADD3.X R17, R17, UR37, RZ, P2, !PT ;  /* 0x0000002511117c10 */ /* 0x000fe400097fe4ff */
[----:B------:R-:W-:Y:S02]  /*5b90*/  ISETP.GE.U32.AND P2, PT, R16, UR4, PT ;  /* 0x0000000410007c0c */ /* 0x000fe4000bf46070 */
[----:B------:R-:W-:Y:S02]  /*5ba0*/  LOP3.LUT R8, R8, 0x1, RZ, 0xc0, !PT ;  /* 0x0000000108087812 */ /* 0x000fe400078ec0ff */
[----:B------:R-:W-:-:S02]  /*5bb0*/  PRMT R10, RZ, 0x7610, R10 ;  /* 0x00007610ff0a7816 */ /* 0x000fc4000000000a */
[----:B0-----:R-:W-:Y:S01]  /*5bc0*/  @P1 LEA R5, R6, R5, 0x18 ;  /* 0x0000000506051211 */ /* 0x001fe200078ec0ff */
[----:B------:R-:W-:-:S03]  /*5bd0*/  IMAD.MOV.U32 R6, RZ, RZ, -0x1 ;  /* 0xffffffffff067424 */ /* 0x000fc600078e00ff */
[----:B------:R0:W-:Y:S01]  /*5be0*/  @P1 SYNCS.ARRIVE.TRANS64.A1T0 RZ, [R5+URZ+0x38], RZ ;  /* 0x000038ff05ff19a7 */ /* 0x0001e2000810003f */
[----:B------:R-:W-:Y:S02]  /*5bf0*/  ISETP.NE.U32.AND P1, PT, R4, 0x1, PT ;  /* 0x000000010400780c */ /* 0x000fe40003f25070 */
[----:B------:R-:W-:Y:S02]  /*5c00*/  SEL R4, RZ, 0x1, !P0 ;  /* 0x00000001ff047807 */ /* 0x000fe40004000000 */
[----:B------:R-:W-:Y:S02]  /*5c10*/  ISETP.GE.U32.AND.EX P0, PT, R17, UR5, PT, P2 ;  /* 0x0000000511007c0c */ /* 0x000fe4000bf06120 */
[----:B------:R-:W-:-:S04]  /*5c20*/  ISETP.GT.U32.AND P1, PT, R9, 0x1, !P1 ;  /* 0x000000010900780c */ /* 0x000fc80004f24070 */
[----:B0-----:R-:W-:-:S04]  /*5c30*/  SEL R5, RZ, 0x1, !P1 ;  /* 0x00000001ff057807 */ /* 0x001fc80004800000 */
[--C-:B------:R-:W-:Y:S02]  /*5c40*/  LOP3.LUT R3, R5, R3, R4.reuse, 0x96, !PT ;  /* 0x0000000305037212 */ /* 0x100fe400078e9604 */
[----:B------:R-:W-:Y:S01]  /*5c50*/  PRMT R4, RZ, 0x7610, R4 ;  /* 0x00007610ff047816 */ /* 0x000fe20000000004 */
[----:B------:R-:W-:Y:S06]  /*5c60*/  @P0 BRA `(.L_x_110) ;  /* 0x0000000400540947 */ /* 0x000fec0003800000 */
[----:B------:R-:W0:Y:S01]  /*5c70*/  S2R R15, SR_CTAID.X ;  /* 0x00000000000f7919 */ /* 0x000e220000002500 */
[----:B------:R-:W-:Y:S01]  /*5c80*/  ULDC.64 UR4, c[0x0][0x628] ;  /* 0x00018a0000047ab9 */ /* 0x000fe20000000a00 */
[----:B------:R-:W-:Y:S01]  /*5c90*/  ULDC UR7, c[0x0][0x630] ;  /* 0x00018c0000077ab9 */ /* 0x000fe20000000800 */
[----:B------:R-:W-:Y:S01]  /*5ca0*/  ISETP.NE.U32.AND P0, PT, RZ, UR4, PT ;  /* 0x00000004ff007c0c */ /* 0x000fe2000bf05070 */
[----:B------:R-:W1:Y:S01]  /*5cb0*/  S2R R20, SR_CTAID.Y ;  /* 0x0000000000147919 */ /* 0x000e620000002600 */
[----:B------:R-:W-:Y:S01]  /*5cc0*/  ULDC UR8, c[0x0][0x150] ;  /* 0x0000540000087ab9 */ /* 0x000fe20000000800 */
[----:B------:R-:W-:Y:S01]  /*5cd0*/  IMAD.MOV.U32 R4, RZ, RZ, R16 ;  /* 0x000000ffff047224 */ /* 0x000fe200078e0010 */
[----:B------:R-:W-:Y:S01]  /*5ce0*/  ISETP.NE.AND.EX P0, PT, RZ, UR5, PT, P0 ;  /* 0x00000005ff007c0c */ /* 0x000fe2000bf05300 */
[----:B------:R-:W-:Y:S01]  /*5cf0*/  IMAD.MOV.U32 R5, RZ, RZ, R17 ;  /* 0x000000ffff057224 */ /* 0x000fe200078e0011 */
[----:B0-----:R-:W-:-:S11]  /*5d00*/  I2FP.F32.U32 R22, R15 ;  /* 0x0000000f00167245 */ /* 0x001fd60000201000 */
[----:B------:R-:W-:Y:S05]  /*5d10*/  @!P0 BRA `(.L_x_111) ;  /* 0x0000000000288947 */ /* 0x000fea0003800000 */
[----:B------:R-:W-:Y:S02]  /*5d20*/  ULDC UR6, c[0x0][0x634] ;  /* 0x00018d0000067ab9 */ /* 0x000fe40000000800 */
[----:B------:R-:W-:-:S05]  /*5d30*/  IADD3 R5, P0, R16, UR6, RZ ;  /* 0x0000000610057c10 */ /* 0x000fca000ff1e0ff */
[----:B------:R-:W-:-:S04]  /*5d40*/  IMAD.X R21, RZ, RZ, R17, P0 ;  /* 0x000000ffff157224 */ /* 0x000fc800000e0611 */
[----:B------:R-:W-:-:S04]  /*5d50*/  IMAD.WIDE.U32 R6, R21, UR4, RZ ;  /* 0x0000000415067c25 */ /* 0x000fc8000f8e00ff */
[----:B------:R-:W-:-:S04]  /*5d60*/  IMAD.WIDE.U32 R6, P0, R5, UR5, R6 ;  /* 0x0000000505067c25 */ /* 0x000fc8000f800006 */
[----:B------:R-:W-:-:S04]  /*5d70*/  IMAD.WIDE.U32 R4, R5, UR4, RZ ;  /* 0x0000000405047c25 */ /* 0x000fc8000f8e00ff */
[----:B------:R-:W-:Y:S01]  /*5d80*/  IMAD.MOV.U32 R4, RZ, RZ, R7 ;  /* 0x000000ffff047224 */ /* 0x000fe200078e0007 */
[----:B------:R-:W-:Y:S01]  /*5d90*/  IADD3 RZ, P1, R5, R6, RZ ;  /* 0x0000000605ff7210 */ /* 0x000fe20007f3e0ff */
[----:B------:R-:W-:-:S04]  /*5da0*/  IMAD.X R5, RZ, RZ, RZ, P0 ;  /* 0x000000ffff057224 */ /* 0x000fc800000e06ff */
[----:B------:R-:W-:-:S08]  /*5db0*/  IMAD.WIDE.U32.X R4, R21, UR5, R4, P1 ;  /* 0x0000000515047c25 */ /* 0x000fd000088e0404 */
.L_x_111:
[--C-:B------:R-:W-:Y:S01]  /*5dc0*/  SHF.R.U64 R14, R4, UR7, R5.reuse ;  /* 0x00000007040e7c19 */ /* 0x100fe20008001205 */
[----:B------:R-:W-:Y:S01]  /*5dd0*/  FMUL R22, R22, UR8 ;  /* 0x0000000816167c20 */ /* 0x000fe20008400000 */
[----:B------:R-:W-:Y:S01]  /*5de0*/  SHF.R.U32.HI R4, RZ, UR7, R5 ;  /* 0x00000007ff047c19 */ /* 0x000fe20008011605 */
[----:B------:R-:W0:Y:S01]  /*5df0*/  LDC R6, c[0x0][0x144] ;  /* 0x00005100ff067b82 */ /* 0x000e220000000800 */
[----:B------:R-:W-:Y:S01]  /*5e00*/  IADD3 R5, P0, RZ, -R14, RZ ;  /* 0x8000000eff057210 */ /* 0x000fe20007f1e0ff */
[----:B------:R-:W-:Y:S01]  /*5e10*/  ULDC UR6, c[0x0][0x154] ;  /* 0x0000550000067ab9 */ /* 0x000fe20000000800 */
[----:B-1----:R-:W-:Y:S01]  /*5e20*/  I2FP.F32.U32 R7, R20 ;  /* 0x0000001400077245 */ /* 0x002fe20000201000 */
[----:B------:R-:W1:Y:S01]  /*5e30*/  F2I.U32.TRUNC.NTZ R22, R22 ;  /* 0x0000001600167305 */ /* 0x000e62000020f000 */
[----:B------:R-:W-:Y:S01]  /*5e40*/  ULDC.64 UR4, c[0x0][0x620] ;  /* 0x0001880000047ab9 */ /* 0x000fe20000000a00 */
[----:B------:R-:W-:Y:S01]  /*5e50*/  IMAD.X R4, RZ, RZ, ~R4, P0 ;  /* 0x000000ffff047224 */ /* 0x000fe200000e0e04 */
[----:B------:R-:W-:Y:S01]  /*5e60*/  ISETP.NE.AND P2, PT, R2, 0x1, PT ;  /* 0x000000010200780c */ /* 0x000fe20003f45270 */
[----:B------:R-:W-:Y:S01]  /*5e70*/  FMUL R23, R7, UR6 ;  /* 0x0000000607177c20 */ /* 0x000fe20008400000 */
[----:B------:R-:W2:Y:S01]  /*5e80*/  LDC R25, c[0x0][0x148] ;  /* 0x00005200ff197b82 */ /* 0x000ea20000000800 */
[----:B------:R-:W-:Y:S01]  /*5e90*/  IMAD R4, R4, UR4, RZ ;  /* 0x0000000404047c24 */ /* 0x000fe2000f8e02ff */
[----:B------:R-:W-:-:S02]  /*5ea0*/  ULDC.64 UR6, c[0x0][0x640] ;  /* 0x0001900000067ab9 */ /* 0x000fc40000000a00 */
[----:B------:R-:W-:Y:S01]  /*5eb0*/  ISETP.NE.U32.AND P0, PT, RZ, UR6, PT ;  /* 0x00000006ff007c0c */ /* 0x000fe2000bf05070 */
[----:B------:R-:W3:Y:S01]  /*5ec0*/  F2I.U32.TRUNC.NTZ R23, R23 ;  /* 0x0000001700177305 */ /* 0x000ee2000020f000 */
[C---:B------:R-:W-:Y:S02]  /*5ed0*/  IMAD R7, R5.reuse, UR5, R4 ;  /* 0x0000000505077c24 */ /* 0x040fe4000f8e0204 */
[----:B------:R-:W-:Y:S01]  /*5ee0*/  IMAD.WIDE.U32 R4, R5, UR4, R16 ;  /* 0x0000000405047c25 */ /* 0x000fe2000f8e0010 */
[----:B------:R-:W-:Y:S01]  /*5ef0*/  ULDC UR4, c[0x0][0x618] ;  /* 0x0001860000047ab9 */ /* 0x000fe20000000800 */
[----:B------:R-:W-:Y:S02]  /*5f00*/  ISETP.NE.AND.EX P0, PT, RZ, UR7, PT, P0 ;  /* 0x00000007ff007c0c */ /* 0x000fe4000bf05300 */
[----:B------:R-:W-:Y:S02]  /*5f10*/  IMAD.IADD R5, R5, 0x1, R7 ;  /* 0x0000000105057824 */ /* 0x000fe400078e0207 */
[----:B-1----:R-:W-:-:S03]  /*5f20*/  IMAD.MOV R22, RZ, RZ, -R22 ;  /* 0x000000ffff167224 */ /* 0x002fc600078e0a16 */
[----:B------:R-:W-:Y:S01]  /*5f30*/  SHF.R.U64 R21, R4, UR4, R5 ;  /* 0x0000000404157c19 */ /* 0x000fe20008001205 */
[----:B0-----:R-:W-:Y:S01]  /*5f40*/  IMAD R15, R6, R22, R15 ;  /* 0x00000016060f7224 */ /* 0x001fe200078e020f */
[----:B------:R-:W-:Y:S01]  /*5f50*/  SHF.R.U32.HI R4, RZ, UR4, R5 ;  /* 0x00000004ff047c19 */ /* 0x000fe20008011605 */
[----:B------:R-:W-:Y:S01]  /*5f60*/  ULDC UR4, c[0x0][0x608] ;  /* 0x0001820000047ab9 */ /* 0x000fe20000000800 */
[----:B---3--:R-:W-:Y:S02]  /*5f70*/  IMAD.MOV R6, RZ, RZ, -R23 ;  /* 0x000000ffff067224 */ /* 0x008fe400078e0a17 */
[--C-:B------:R-:W-:Y:S02]  /*5f80*/  SHF.R.U64 R22, R21, UR4, R4.reuse ;  /* 0x0000000415167c19 */ /* 0x100fe40008001204 */
[----:B------:R-:W-:Y:S01]  /*5f90*/  SHF.R.U32.HI R5, RZ, UR4, R4 ;  /* 0x00000004ff057c19 */ /* 0x000fe20008011604 */
[----:B------:R-:W-:Y:S01]  /*5fa0*/  ULDC UR4, c[0x0][0x658] ;  /* 0x0001960000047ab9 */ /* 0x000fe20000000800 */
[----:B--2---:R-:W-:-:S02]  /*5fb0*/  @P2 IMAD R15, R25, R6, R20 ;  /* 0x00000006190f2224 */ /* 0x004fc400078e0214 */
[--C-:B------:R-:W-:Y:S02]  /*5fc0*/  SHF.R.U64 R20, R22, UR4, R5.reuse ;  /* 0x0000000416147c19 */ /* 0x100fe40008001205 */
[----:B------:R-:W-:-:S03]  /*5fd0*/  SHF.R.U32.HI R23, RZ, UR4, R5 ;  /* 0x00000004ff177c19 */ /* 0x000fc60008011605 */
[----:B------:R-:W-:Y:S02]  /*5fe0*/  IMAD.MOV.U32 R6, RZ, RZ, R20 ;  /* 0x000000ffff067224 */ /* 0x000fe400078e0014 */
[----:B------:R-:W-:Y:S01]  /*5ff0*/  IMAD.MOV.U32 R5, RZ, RZ, R23 ;  /* 0x000000ffff057224 */ /* 0x000fe200078e0017 */
[----:B------:R-:W-:Y:S06]  /*6000*/  @!P0 BRA `(.L_x_112) ;  /* 0x00000000002c8947 */ /* 0x000fec0003800000 */
        /* <DEDUP_REMOVED lines=9> */
[----:B------:R-:W-:-:S04]  /*60a0*/  IMAD.WIDE.U32.X R4, R23, UR7, R4, P1 ;  /* 0x0000000717047c25 */ /* 0x000fc800088e0404 */
[----:B------:R-:W-:-:S07]  /*60b0*/  IMAD.MOV.U32 R6, RZ, RZ, R4 ;  /* 0x000000ffff067224 */ /* 0x000fce00078e0004 */
.L_x_112:
[----:B------:R-:W-:Y:S01]  /*60c0*/  ULDC UR4, c[0x0][0x648] ;  /* 0x0001920000047ab9 */ /* 0x000fe20000000800 */
[----:B------:R-:W-:Y:S01]  /*60d0*/  LOP3.LUT R4, R22, UR29, RZ, 0xc0, !PT ;  /* 0x0000001d16047c12 */ /* 0x000fe2000f8ec0ff */
[----:B------:R-:W-:Y:S01]  /*60e0*/  ULDC UR5, c[0x0][0x610] ;  /* 0x0001840000057ab9 */ /* 0x000fe20000000800 */
[----:B------:R-:W-:Y:S01]  /*60f0*/  SHF.R.U64 R5, R6, UR4, R5 ;  /* 0x0000000406057c19 */ /* 0x000fe20008001205 */
[----:B------:R-:W-:Y:S01]  /*6100*/  ULDC UR4, c[0x0][0x638] ;  /* 0x00018e0000047ab9 */ /* 0x000fe20000000800 */
[----:B------:R-:W-:-:S03]  /*6110*/  LOP3.LUT R21, R21, UR13, RZ, 0xc0, !PT ;  /* 0x0000000d15157c12 */ /* 0x000fc6000f8ec0ff */
[----:B------:R-:W-:Y:S02]  /*6120*/  IMAD.MOV R7, RZ, RZ, -R5 ;  /* 0x000000ffff077224 */ /* 0x000fe400078e0a05 */
[----:B------:R-:W-:Y:S02]  /*6130*/  IMAD R4, R5, UR21, R4 ;  /* 0x0000001505047c24 */ /* 0x000fe4000f8e0204 */
[----:B------:R-:W-:Y:S01]  /*6140*/  IMAD R20, R7, UR4, R20 ;  /* 0x0000000407147c24 */ /* 0x000fe2000f8e0214 */
[----:B------:R-:W-:Y:S01]  /*6150*/  ULDC UR4, c[0x0][0x600] ;  /* 0x0001800000047ab9 */ /* 0x000fe20000000800 */
[----:B------:R-:W-:Y:S02]  /*6160*/  IMAD R15, R4, UR5, R15 ;  /* 0x00000005040f7c24 */ /* 0x000fe4000f8e020f */
[----:B------:R-:W-:Y:S02]  /*6170*/  IMAD R6, R20, UR4, R21 ;  /* 0x0000000414067c24 */ /* 0x000fe4000f8e0215 */
[----:B------:R-:W-:-:S03]  /*6180*/  IMAD.MOV.U32 R4, RZ, RZ, 0x1 ;  /* 0x00000001ff047424 */ /* 0x000fc600078e00ff */
[----:B------:R-:W-:Y:S02]  /*6190*/  SEL R20, R6, R15, !P2 ;  /* 0x0000000f06147207 */ /* 0x000fe40005000000 */
[----:B------:R-:W-:Y:S01]  /*61a0*/  SEL R21, R15, R6, !P2 ;  /* 0x000000060f157207 */ /* 0x000fe20005000000 */
[----:B------:R-:W-:-:S07]  /*61b0*/  IMAD.MOV.U32 R6, RZ, RZ, R14 ;  /* 0x000000ffff067224 */ /* 0x000fce00078e000e */
.L_x_110:
[----:B------:R-:W-:Y:S05]  /*61c0*/  BSYNC B1 ;  /* 0x0000000000017941 */ /* 0x000fea0003800000 */
.L_x_109:
[----:B------:R-:W-:-:S13]  /*61d0*/  LOP3.LUT P0, RZ, R4, 0xff, RZ, 0xc0, !PT ;  /* 0x000000ff04ff7812 */ /* 0x000fda000780c0ff */
[----:B------:R-:W-:Y:S05]  /*61e0*/  @P0 BRA `(.L_x_113) ;  /* 0xfffffff000b40947 */ /* 0x000fea000383ffff */
[----:B------:R-:W-:Y:S05]  /*61f0*/  BSYNC B0 ;  /* 0x0000000000007941 */ /* 0x000fea0003800000 */
.L_x_102:
[----:B------:R-:W-:-:S03]  /*6200*/  UMOV UR4, 0xffffffff ;  /* 0xffffffff00047882 */ /* 0x000fc60000000000 */
[----:B------:R-:W-:Y:S05]  /*6210*/  BRA.DIV UR4, `(.L_x_114) ;  /* 0x0000000204cc7947 */ /* 0x000fea000b800000 */
[----:B------:R-:W-:-:S13]  /*6220*/  ELECT P6, URZ, PT ;  /* 0x00000000003f782f */ /* 0x000fda00038c0000 */
.L_x_126:
[----:B------:R-:W-:Y:S04]  /*6230*/  BSSY B0, `(.L_x_115) ;  /* 0x0000019000007945 */ /* 0x000fe80003800000 */
[----:B------:R-:W-:Y:S05]  /*6240*/  @!P6 BRA `(.L_x_116) ;  /* 0x00000000005ce947 */ /* 0x000fea0003800000 */
[----:B------:R-:W-:-:S04]  /*6250*/  LOP3.LUT R18, R18, 0x2, RZ, 0xfc, !PT ;  /* 0x0000000212127812 */ /* 0x000fc800078efcff */
[----:B------:R-:W-:-:S13]  /*6260*/  ISETP.NE.AND P0, PT, R18, 0x3, PT ;  /* 0x000000031200780c */ /* 0x000fda0003f05270 */
[----:B------:R-:W-:Y:S05]  /*6270*/  @!P0 BRA `(.L_x_117) ;  /* 0x0000000000048947 */ /* 0x000fea0003800000 */
[----:B------:R-:W-:Y:S01]  /*6280*/  BPT.TRAP 0x1 ;  /* 0x000000040000795c */ /* 0x000fe20000300000 */
.L_x_117:
[----:B------:R-:W0:Y:S01]  /*6290*/  S2R R5, SR_CgaCtaId ;  /* 0x0000000000057919 */ /* 0x000e220000008800 */
[----:B------:R-:W-:Y:S02]  /*62a0*/  MOV R0, 0x400 ;  /* 0x0000040000007802 */ /* 0x000fe40000000f00 */
[----:B------:R-:W-:Y:S02]  /*62b0*/  SHF.L.U32 R2, R3, 0x1f, RZ ;  /* 0x0000001f03027819 */ /* 0x000fe400000006ff */
[----:B0-----:R-:W-:-:S05]  /*62c0*/  LEA R5, R5, R0, 0x18 ;  /* 0x0000000005057211 */ /* 0x001fca00078ec0ff */
[----:B------:R-:W-:-:S04]  /*62d0*/  VIADD R5, R5, 0x10 ;  /* 0x0000001005057836 */ /* 0x000fc80000000000 */
[C---:B------:R-:W-:Y:S02]  /*62e0*/  IMAD R7, R8.reuse, 0x8, R5 ;  /* 0x0000000808077824 */ /* 0x040fe400078e0205 */
[----:B------:R-:W-:Y:S02]  /*62f0*/  VIADD R8, R8, 0x1 ;  /* 0x0000000108087836 */ /* 0x000fe40000000000 */
[----:B------:R-:W0:Y:S03]  /*6300*/  SYNCS.PHASECHK.TRANS64.TRYWAIT P0, [R7+URZ], R2 ;  /* 0x00000002070075a7 */ /* 0x000e26000800017f */
[----:B------:R-:W-:-:S04]  /*6310*/  ISETP.NE.AND P1, PT, R8, 0x2, PT ;  /* 0x000000020800780c */ /* 0x000fc80003f25270 */
[----:B------:R-:W-:Y:S02]  /*6320*/  SEL R0, RZ, 0x1, P1 ;  /* 0x00000001ff007807 */ /* 0x000fe40000800000 */
[----:B------:R-:W-:Y:S02]  /*6330*/  SEL R8, R8, RZ, P1 ;  /* 0x000000ff08087207 */ /* 0x000fe40000800000 */
[----:B------:R-:W-:Y:S01]  /*6340*/  LOP3.LUT R0, R3, R0, RZ, 0x3c, !PT ;  /* 0x0000000003007212 */ /* 0x000fe200078e3cff */
[----:B0-----:R-:W-:Y:S06]  /*6350*/  @!P0 BRA `(.L_x_118) ;  /* 0x00000000009c8947 */ /* 0x001fec0003800000 */
.L_x_127:
[----:B------:R-:W-:Y:S01]  /*6360*/  IMAD R5, R8, 0x8, R5 ;  /* 0x0000000808057824 */ /* 0x000fe200078e0205 */
[----:B------:R-:W-:-:S07]  /*6370*/  SHF.L.U32 R0, R0, 0x1f, RZ ;  /* 0x0000001f00007819 */ /* 0x000fce00000006ff */
.L_x_119:
[----:B-1----:R1:W2:Y:S02]  /*6380*/  SYNCS.PHASECHK.TRANS64.TRYWAIT P0, [R5+URZ], R0 ;  /* 0x00000000050075a7 */ /* 0x0022a4000800017f */
[----:B--2---:R-:W-:Y:S05]  /*6390*/  @!P0 NANOSLEEP.SYNCS 0x989680 ;  /* 0x009896800000895d */ /* 0x004fea0003900000 */
[----:B------:R-:W2:Y:S02]  /*63a0*/  @!P0 SYNCS.PHASECHK.TRANS64 P0, [R5+URZ], R0 ;  /* 0x00000000050085a7 */ /* 0x000ea4000800007f */
[----:B--2---:R-:W-:Y:S05]  /*63b0*/  @!P0 BRA `(.L_x_119) ;  /* 0xfffffffc00f08947 */ /* 0x004fea000383ffff */
.L_x_116:
[----:B------:R-:W-:Y:S05]  /*63c0*/  BSYNC B0 ;  /* 0x0000000000007941 */ /* 0x000fea0003800000 */
.L_x_115:
[----:B------:R-:W-:Y:S05]  /*63d0*/  EXIT ;  /* 0x000000000000794d */ /* 0x000fea0003800000 */
.L_x_21:
[----:B-1----:R1:W2:Y:S02]  /*63e0*/  SYNCS.PHASECHK.TRANS64.TRYWAIT P1, [R3+URZ], R0 ;  /* 0x00000000030075a7 */ /* 0x0022a4000802017f */
[----:B--2---:R-:W-:Y:S05]  /*63f0*/  @!P1 NANOSLEEP.SYNCS 0x989680 ;  /* 0x009896800000995d */ /* 0x004fea0003900000 */
[----:B------:R-:W2:Y:S02]  /*6400*/  @!P1 SYNCS.PHASECHK.TRANS64 P1, [R3+URZ], R0 ;  /* 0x00000000030095a7 */ /* 0x000ea4000802007f */
[----:B--2---:R-:W-:Y:S05]  /*6410*/  @!P1 BRA `(.L_x_21) ;  /* 0xfffffffc00f09947 */ /* 0x004fea000383ffff */
[----:B------:R-:W-:Y:S05]  /*6420*/  BRA `(.L_x_20) ;  /* 0xffffffb000d07947 */ /* 0x000fea000383ffff */
.L_x_26:
[----:B-1----:R1:W2:Y:S02]  /*6430*/  SYNCS.PHASECHK.TRANS64.TRYWAIT P1, [R5+URZ], R4 ;  /* 0x00000004050075a7 */ /* 0x0022a4000802017f */
[----:B--2---:R-:W-:Y:S05]  /*6440*/  @!P1 NANOSLEEP.SYNCS 0x989680 ;  /* 0x009896800000995d */ /* 0x004fea0003900000 */
[----:B------:R-:W2:Y:S02]  /*6450*/  @!P1 SYNCS.PHASECHK.TRANS64 P1, [R5+URZ], R4 ;  /* 0x00000004050095a7 */ /* 0x000ea4000802007f */
[----:B--2---:R-:W-:Y:S05]  /*6460*/  @!P1 BRA `(.L_x_26) ;  /* 0xfffffffc00f09947 */ /* 0x004fea000383ffff */
[----:B------:R-:W-:Y:S05]  /*6470*/  BRA `(.L_x_25) ;  /* 0xffffffb800f87947 */ /* 0x000fea000383ffff */
.L_x_103:
[----:B------:R-:W-:Y:S01]  /*6480*/  BSSY B1, `(.L_x_120) ;  /* 0x0000006000017945 */ /* 0x000fe20003800000 */
[----:B------:R-:W-:-:S07]  /*6490*/  IMAD.MOV.U32 R15, RZ, RZ, -0x1 ;  /* 0xffffffffff0f7424 */ /* 0x000fce00078e00ff */
[----:B------:R-:W-:Y:S05]  /*64a0*/  WARPSYNC.COLLECTIVE R15, `(.L_x_121) ;  /* 0x000000000f0c7348 */ /* 0x000fea0003c00000 */
[----:B------:R-:W-:Y:S02]  /*64b0*/  ELECT P6, UR62, PT ;  /* 0x00000000003e782f */ /* 0x000fe400038c0000 */
[----:B------:R-:W-:Y:S01]  /*64c0*/  MOV R14, UR62 ;  /* 0x0000003e000e7c02 */ /* 0x000fe20008000f00 */
[----:B------:R-:W-:Y:S10]  /*64d0*/  ENDCOLLECTIVE ;  /* 0x000000000000791b */ /* 0x000ff40003800000 */
.L_x_121:
[----:B------:R-:W-:Y:S05]  /*64e0*/  BSYNC B1 ;  /* 0x0000000000017941 */ /* 0x000fea0003800000 */
.L_x_120:
[----:B------:R-:W-:Y:S05]  /*64f0*/  BRA `(.L_x_122) ;  /* 0xffffffec00fc7947 */ /* 0x000fea000383ffff */
.L_x_106:
[----:B-1----:R1:W2:Y:S02]  /*6500*/  SYNCS.PHASECHK.TRANS64.TRYWAIT P0, [R23+URZ+0x10], R14 ;  /* 0x0000100e170075a7 */ /* 0x0022a4000800017f */
[----:B--2---:R-:W-:Y:S05]  /*6510*/  @!P0 NANOSLEEP.SYNCS 0x989680 ;  /* 0x009896800000895d */ /* 0x004fea0003900000 */
[----:B------:R-:W2:Y:S02]  /*6520*/  @!P0 SYNCS.PHASECHK.TRANS64 P0, [R23+URZ+0x10], R14 ;  /* 0x0000100e170085a7 */ /* 0x000ea4000800007f */
[----:B--2---:R-:W-:Y:S05]  /*6530*/  @!P0 BRA `(.L_x_106) ;  /* 0xfffffffc00f08947 */ /* 0x004fea000383ffff */
[----:B------:R-:W-:Y:S05]  /*6540*/  BRA `(.L_x_123) ;  /* 0xfffffff000347947 */ /* 0x000fea000383ffff */
.L_x_114:
[----:B------:R-:W-:Y:S01]  /*6550*/  BSSY B0, `(.L_x_124) ;  /* 0x0000006000007945 */ /* 0x000fe20003800000 */
[----:B------:R-:W-:-:S07]  /*6560*/  IMAD.MOV.U32 R15, RZ, RZ, -0x1 ;  /* 0xffffffffff0f7424 */ /* 0x000fce00078e00ff */
[----:B------:R-:W-:Y:S05]  /*6570*/  WARPSYNC.COLLECTIVE R15, `(.L_x_125) ;  /* 0x000000000f0c7348 */ /* 0x000fea0003c00000 */
[----:B------:R-:W-:Y:S02]  /*6580*/  ELECT P6, UR62, PT ;  /* 0x00000000003e782f */ /* 0x000fe400038c0000 */
[----:B------:R-:W-:Y:S01]  /*6590*/  MOV R14, UR62 ;  /* 0x0000003e000e7c02 */ /* 0x000fe20008000f00 */
[----:B------:R-:W-:Y:S10]  /*65a0*/  ENDCOLLECTIVE ;  /* 0x000000000000791b */ /* 0x000ff40003800000 */
.L_x_125:
[----:B------:R-:W-:Y:S05]  /*65b0*/  BSYNC B0 ;  /* 0x0000000000007941 */ /* 0x000fea0003800000 */
.L_x_124:
[----:B------:R-:W-:Y:S05]  /*65c0*/  BRA `(.L_x_126) ;  /* 0xfffffffc00187947 */ /* 0x000fea000383ffff */
.L_x_118:
[----:B0-----:R0:W1:Y:S02]  /*65d0*/  SYNCS.PHASECHK.TRANS64.TRYWAIT P0, [R7+URZ], R2 ;  /* 0x00000002070075a7 */ /* 0x001064000800017f */
[----:B-1----:R-:W-:Y:S05]  /*65e0*/  @!P0 NANOSLEEP.SYNCS 0x989680 ;  /* 0x009896800000895d */ /* 0x002fea0003900000 */
[----:B------:R-:W1:Y:S02]  /*65f0*/  @!P0 SYNCS.PHASECHK.TRANS64 P0, [R7+URZ], R2 ;  /* 0x00000002070085a7 */ /* 0x000e64000800007f */
[----:B-1----:R-:W-:Y:S05]  /*6600*/  @!P0 BRA `(.L_x_118) ;  /* 0xfffffffc00f08947 */ /* 0x002fea000383ffff */
[----:B------:R-:W-:Y:S05]  /*6610*/  BRA `(.L_x_127) ;  /* 0xfffffffc00507947 */ /* 0x000fea000383ffff */
.L_x_128:
[----:B------:R-:W-:-:S00]  /*6620*/  BRA `(.L_x_128) ;  /* 0xfffffffc00fc7947 */ /* 0x000fc0000383ffff */
[----:B------:R-:W-:-:S00]  /*6630*/  NOP ;  /* 0x0000000000007918 */ /* 0x000fc00000000000 */
        /* <DEDUP_REMOVED lines=12> */
.L_x_129:


//--------------------- .nv.global.init           --------------------------
	.section	.nv.global.init,"aw",@progbits
.nv.global.init:
	.type		$str$22,@object
	.size		$str$22,($str$23 - $str$22)
$str$22:
        /*0000*/ 	.byte	0x6b, 0x5f, 0x74, 0x69, 0x6c, 0x65, 0x5f, 0x63, 0x6f, 0x75, 0x6e, 0x74, 0x20, 0x3e, 0x3d, 0x20
        /*0010*/ 	.byte	0x31, 0x00
	.type		$str$23,@object
	.size		$str$23,(__unnamed_1 - $str$23)
$str$23:
        /*0012*/ 	.byte	0x2f, 0x74, 0x6d, 0x70, 0x2f, 0x63, 0x75, 0x74, 0x6c, 0x61, 0x73, 0x73, 0x5f, 0x73, 0x77, 0x65
        /*0022*/ 	.byte	0x65, 0x70, 0x5f, 0x73, 0x72, 0x63, 0x2f, 0x69, 0x6e, 0x63, 0x6c, 0x75, 0x64, 0x65, 0x2f, 0x63
        /*0032*/ 	.byte	0x75, 0x74, 0x6c, 0x61, 0x73, 0x73, 0x2f, 0x67, 0x65, 0x6d, 0x6d, 0x2f, 0x63, 0x6f, 0x6c, 0x6c
        /*0042*/ 	.byte	0x65, 0x63, 0x74, 0x69, 0x76, 0x65, 0x2f, 0x73, 0x6d, 0x39, 0x30, 0x5f, 0x6d, 0x6d, 0x61, 0x5f
        /*0052*/ 	.byte	0x74, 0x6d, 0x61, 0x5f, 0x67, 0x6d, 0x6d, 0x61, 0x5f, 0x73, 0x73, 0x5f, 0x77, 0x61, 0x72, 0x70
        /*0062*/ 	.byte	0x73, 0x70, 0x65, 0x63, 0x69, 0x61, 0x6c, 0x69, 0x7a, 0x65, 0x64, 0x2e, 0x68, 0x70, 0x70, 0x00
	.type		__unnamed_1,@object
	.size		__unnamed_1,(.L_0 - __unnamed_1)
__unnamed_1:
        /*0072*/ 	.byte	0x76, 0x6f, 0x69, 0x64, 0x20, 0x63, 0x75, 0x74, 0x6c, 0x61, 0x73, 0x73, 0x3a, 0x3a, 0x67, 0x65
        /* <DEDUP_REMOVED lines=175> */
        /*0b72*/ 	.byte	0x3a, 0x69, 0x64, 0x65, 0x6e, 0x74, 0x69, 0x74, 0x79, 0x5d, 0x00
.L_0:


//--------------------- .nv.shared._ZN7cutlass13device_kernelINS_4gemm6kernel13GemmUniversalIN4cute5tupleIJiiiiEEENS1_10collective13CollectiveMmaINS1_34MainloopSm90TmaGmmaWarpSpecializedILi2ENS5_IJNS4_1CILi8EEENSA_ILi1EEESC_EEENS1_35KernelTmaWarpSpecializedCooperativeEEENS5_IJNSA_ILi128EEENSA_ILi64EEESG_EEEfNS5_IJlSC_lEEEfSJ_NS4_8TiledMMAINS4_8MMA_AtomIJNS4_4SM904GMMA29MMA_64x64x8_F32TF32TF32_SS_TNILNSN_7ScaleInE1ELSP_1EEEEEENS4_6LayoutINS5_IJNSA_ILi2EEESC_SC_EEENS5_IJSC_NSA_ILi0EEESV_EEEEENS5_IJNS4_10UnderscoreESY_SY_EEEEENS4_13SM90_TMA_LOADENS4_14ComposedLayoutINS4_7SwizzleILi3ELi4ELi3EEENS4_18smem_ptr_flag_bitsILi32EEENSS_INS5_IJSB_NSA_ILi32EEEEEENS5_IJS17_SC_EEEEEEEvNS4_8identityENS4_23SM90_TMA_LOAD_MULTICASTES1B_vS1C_EENS_8epilogue10collective6detail29Sm90TmaWarpSpecializedAdapterINS1G_15DefaultEpilogueIfSJ_SJ_NS1F_6thread17LinearCombinationIfLi1EffLNS1K_9ScaleType4KindE0ELNS_15FloatRoundStyleE2EfEENS1_15EpilogueDefaultEEEEEvvEEEEvNT_6ParamsE --------------------------
	.section	.nv.shared._ZN7cutlass13device_kernelINS_4gemm6kernel13GemmUniversalIN4cute5tupleIJiiiiEEENS1_10collective13CollectiveMmaINS1_34MainloopSm90TmaGmmaWarpSpecializedILi2ENS5_IJNS4_1CILi8EEENSA_ILi1EEESC_EEENS1_35KernelTmaWarpSpecializedCooperativeEEENS5_IJNSA_ILi128EEENSA_ILi64EEESG_EEEfNS5_IJlSC_lEEEfSJ_NS4_8TiledMMAINS4_8MMA_AtomIJNS4_4SM904GMMA29MMA_64x64x8_F32TF32TF32_SS_TNILNSN_7ScaleInE1ELSP_1EEEEEENS4_6LayoutINS5_IJNSA_ILi2EEESC_SC_EEENS5_IJSC_NSA_ILi0EEESV_EEEEENS5_IJNS4_10UnderscoreESY_SY_EEEEENS4_13SM90_TMA_LOADENS4_14ComposedLayoutINS4_7SwizzleILi3ELi4ELi3EEENS4_18smem_ptr_flag_bitsILi32EEENSS_INS5_IJSB_NSA_ILi32EEEEEENS5_IJS17_SC_EEEEEEEvNS4_8identityENS4_23SM90_TMA_LOAD_MULTICASTES1B_vS1C_EENS_8epilogue10collective6detail29Sm90TmaWarpSpecializedAdapterINS1G_15DefaultEpilogueIfSJ_SJ_NS1F_6thread17LinearCombinationIfLi1EffLNS1K_9ScaleType4KindE0ELNS_15FloatRoundStyleE2EfEENS1_15EpilogueDefaultEEEEEvvEEEEvNT_6ParamsE,"aw",@nobits
	.sectionflags	@""
	.align	16
	.zero		1024


//--------------------- .nv.shared.reserved.0     --------------------------
	.section	.nv.shared.reserved.0,"aw",@nobits
	.weak		__nv_reservedSMEM_offset_0_alias
	.size		__nv_reservedSMEM_offset_0_alias, 0, 0
	.other		__nv_reservedSMEM_offset_0_alias,@"STO_CUDA_RESERVED_SHARED STV_DEFAULT"
__nv_reservedSMEM_offset_0_alias:
	.zero		0


//--------------------- .nv.global                --------------------------
	.section	.nv.global,"aw",@nobits
.nv.global:
	.type		_ZN40_INTERNAL_84335286_4_k_cu_2b8f485f_198544cute1_E,@object
	.size		_ZN40_INTERNAL_84335286_4_k_cu_2b8f485f_198544cute1_E,(_ZN40_INTERNAL_84335286_4_k_cu_2b8f485f_198544cuda3std3__45__cpo6cbeginE - _ZN40_INTERNAL_84335286_4_k_cu_2b8f485f_198544cute1_E)
_ZN40_INTERNAL_84335286_4_k_cu_2b8f485f_198544cute1_E:
	.zero		1
	.type		_ZN40_INTERNAL_84335286_4_k_cu_2b8f485f_198544cuda3std3__45__cpo6cbeginE,@object
	.size		_ZN40_INTERNAL_84335286_4_k_cu_2b8f485f_198544cuda3std3__45__cpo6cbeginE,(_ZN40_INTERNAL_84335286_4_k_cu_2b8f485f_198544cuda3std3__48in_placeE - _ZN40_INTERNAL_84335286_4_k_cu_2b8f485f_198544cuda3std3__45__cpo6cbeginE)
_ZN40_INTERNAL_84335286_4_k_cu_2b8f485f_198544cuda3std3__45__cpo6cbeginE:
	.zero		1
	.type		_ZN40_INTERNAL_84335286_4_k_cu_2b8f485f_198544cuda3std3__48in_placeE,@object
	.size		_ZN40_INTERNAL_84335286_4_k_cu_2b8f485f_198544cuda3std3__48in_placeE,(_ZN40_INTERNAL_84335286_4_k_cu_2b8f485f_198544cuda3std6ranges3__45__cpo9iter_moveE - _ZN40_INTERNAL_84335286_4_k_cu_2b8f485f_198544cuda3std3__48in_placeE)
_ZN40_INTERNAL_84335286_4_k_cu_2b8f485f_198544cuda3std3__48in_placeE:
	.zero		1
	.type		_ZN40_INTERNAL_84335286_4_k_cu_2b8f485f_198544cuda3std6ranges3__45__cpo9iter_moveE,@object
	.size		_ZN40_INTERNAL_84335286_4_k_cu_2b8f485f_198544cuda3std6ranges3__45__cpo9iter_moveE,(_ZN40_INTERNAL_84335286_4_k_cu_2b8f485f_198544cuda3std3__45__cpo5beginE - _ZN40_INTERNAL_84335286_4_k_cu_2b8f485f_198544cuda3std6ranges3__45__cpo9iter_moveE)
_ZN40_INTERNAL_84335286_4_k_cu_2b8f485f_198544cuda3std6ranges3__45__cpo9iter_moveE:
	.zero		1
	.type		_ZN40_INTERNAL_84335286_4_k_cu_2b8f485f_198544cuda3std3__45__cpo5beginE,@object
	.size		_ZN40_INTERNAL_84335286_4_k_cu_2b8f485f_198544cuda3std3__45__cpo5beginE,(_ZN40_INTERNAL_84335286_4_k_cu_2b8f485f_198544cuda3std3__442_GLOBAL__N__84335286_4_k_cu_2b8f485f_198546ignoreE - _ZN40_INTERNAL_84335286_4_k_cu_2b8f485f_198544cuda3std3__45__cpo5beginE)
_ZN40_INTERNAL_84335286_4_k_cu_2b8f485f_198544cuda3std3__45__cpo5beginE:
	.zero		1
	.type		_ZN40_INTERNAL_84335286_4_k_cu_2b8f485f_198544cuda3std3__442_GLOBAL__N__84335286_4_k_cu_2b8f485f_198546ignoreE,@object
	.size		_ZN40_INTERNAL_84335286_4_k_cu_2b8f485f_198544cuda3std3__442_GLOBAL__N__84335286_4_k_cu_2b8f485f_198546ignoreE,(_ZN40_INTERNAL_84335286_4_k_cu_2b8f485f_198544cute7productE - _ZN40_INTERNAL_84335286_4_k_cu_2b8f485f_198544cuda3std3__442_GLOBAL__N__84335286_4_k_cu_2b8f485f_198546ignoreE)
_ZN40_INTERNAL_84335286_4_k_cu_2b8f485f_198544cuda3std3__442_GLOBAL__N__84335286_4_k_cu_2b8f485f_198546ignoreE:
	.zero		1
	.type		_ZN40_INTERNAL_84335286_4_k_cu_2b8f485f_198544cute7productE,@object
	.size		_ZN40_INTERNAL_84335286_4_k_cu_2b8f485f_198544cute7productE,(_ZN40_INTERNAL_84335286_4_k_cu_2b8f485f_198544cuda3std3__45__cpo3endE - _ZN40_INTERNAL_84335286_4_k_cu_2b8f485f_198544cute7productE)
_ZN40_INTERNAL_84335286_4_k_cu_2b8f485f_198544cute7productE:
	.zero		1
	.type		_ZN40_INTERNAL_84335286_4_k_cu_2b8f485f_198544cuda3std3__45__cpo3endE,@object
	.size		_ZN40_INTERNAL_84335286_4_k_cu_2b8f485f_198544cuda3std3__45__cpo3endE,(_ZN40_INTERNAL_84335286_4_k_cu_2b8f485f_198544cuda3std3__419piecewise_constructE - _ZN40_INTERNAL_84335286_4_k_cu_2b8f485f_198544cuda3std3__45__cpo3endE)
_ZN40_INTERNAL_84335286_4_k_cu_2b8f485f_198544cuda3std3__45__cpo3endE:
	.zero		1
	.type		_ZN40_INTERNAL_84335286_4_k_cu_2b8f485f_198544cuda3std3__419piecewise_constructE,@object
	.size		_ZN40_INTERNAL_84335286_4_k_cu_2b8f485f_198544cuda3std3__419piecewise_constructE,(_ZN40_INTERNAL_84335286_4_k_cu_2b8f485f_198544cuda3std3__45__cpo4cendE - _ZN40_INTERNAL_84335286_4_k_cu_2b8f485f_198544cuda3std3__419piecewise_constructE)
_ZN40_INTERNAL_84335286_4_k_cu_2b8f485f_198544cuda3std3__419piecewise_constructE:
	.zero		1
	.type		_ZN40_INTERNAL_84335286_4_k_cu_2b8f485f_198544cuda3std3__45__cpo4cendE,@object
	.size		_ZN40_INTERNAL_84335286_4_k_cu_2b8f485f_198544cuda3std3__45__cpo4cendE,(_ZN40_INTERNAL_84335286_4_k_cu_2b8f485f_198544cuda3std6ranges3__45__cpo4swapE - _ZN40_INTERNAL_84335286_4_k_cu_2b8f485f_198544cuda3std3__45__cpo4cendE)
_ZN40_INTERNAL_84335286_4_k_cu_2b8f485f_198544cuda3std3__45__cpo4cendE:
	.zero		1
	.type		_ZN40_INTERNAL_84335286_4_k_cu_2b8f485f_198544cuda3std6ranges3__45__cpo4swapE,@object
	.size		_ZN40_INTERNAL_84335286_4_k_cu_2b8f485f_198544cuda3std6ranges3__45__cpo4swapE,(.L_8 - _ZN40_INTERNAL_84335286_4_k_cu_2b8f485f_198544cuda3std6ranges3__45__cpo4swapE)
_ZN40_INTERNAL_84335286_4_k_cu_2b8f485f_198544cuda3std6ranges3__45__cpo4swapE:
	.zero		1
.L_8:


//--------------------- .nv.constant0._ZN7cutlass13device_kernelINS_4gemm6kernel13GemmUniversalIN4cute5tupleIJiiiiEEENS1_10collective13CollectiveMmaINS1_34MainloopSm90TmaGmmaWarpSpecializedILi2ENS5_IJNS4_1CILi8EEENSA_ILi1EEESC_EEENS1_35KernelTmaWarpSpecializedCooperativeEEENS5_IJNSA_ILi128EEENSA_ILi64EEESG_EEEfNS5_IJlSC_lEEEfSJ_NS4_8TiledMMAINS4_8MMA_AtomIJNS4_4SM904GMMA29MMA_64x64x8_F32TF32TF32_SS_TNILNSN_7ScaleInE1ELSP_1EEEEEENS4_6LayoutINS5_IJNSA_ILi2EEESC_SC_EEENS5_IJSC_NSA_ILi0EEESV_EEEEENS5_IJNS4_10UnderscoreESY_SY_EEEEENS4_13SM90_TMA_LOADENS4_14ComposedLayoutINS4_7SwizzleILi3ELi4ELi3EEENS4_18smem_ptr_flag_bitsILi32EEENSS_INS5_IJSB_NSA_ILi32EEEEEENS5_IJS17_SC_EEEEEEEvNS4_8identityENS4_23SM90_TMA_LOAD_MULTICASTES1B_vS1C_EENS_8epilogue10collective6detail29Sm90TmaWarpSpecializedAdapterINS1G_15DefaultEpilogueIfSJ_SJ_NS1F_6thread17LinearCombinationIfLi1EffLNS1K_9ScaleType4KindE0ELNS_15FloatRoundStyleE2EfEENS1_15EpilogueDefaultEEEEEvvEEEEvNT_6ParamsE --------------------------
	.section	.nv.constant0._ZN7cutlass13device_kernelINS_4gemm6kernel13GemmUniversalIN4cute5tupleIJiiiiEEENS1_10collective13CollectiveMmaINS1_34MainloopSm90TmaGmmaWarpSpecializedILi2ENS5_IJNS4_1CILi8EEENSA_ILi1EEESC_EEENS1_35KernelTmaWarpSpecializedCooperativeEEENS5_IJNSA_ILi128EEENSA_ILi64EEESG_EEEfNS5_IJlSC_lEEEfSJ_NS4_8TiledMMAINS4_8MMA_AtomIJNS4_4SM904GMMA29MMA_64x64x8_F32TF32TF32_SS_TNILNSN_7ScaleInE1ELSP_1EEEEEENS4_6LayoutINS5_IJNSA_ILi2EEESC_SC_EEENS5_IJSC_NSA_ILi0EEESV_EEEEENS5_IJNS4_10UnderscoreESY_SY_EEEEENS4_13SM90_TMA_LOADENS4_14ComposedLayoutINS4_7SwizzleILi3ELi4ELi3EEENS4_18smem_ptr_flag_bitsILi32EEENSS_INS5_IJSB_NSA_ILi32EEEEEENS5_IJS17_SC_EEEEEEEvNS4_8identityENS4_23SM90_TMA_LOAD_MULTICASTES1B_vS1C_EENS_8epilogue10collective6detail29Sm90TmaWarpSpecializedAdapterINS1G_15DefaultEpilogueIfSJ_SJ_NS1F_6thread17LinearCombinationIfLi1EffLNS1K_9ScaleType4KindE0ELNS_15FloatRoundStyleE2EfEENS1_15EpilogueDefaultEEEEEvvEEEEvNT_6ParamsE,"a",@progbits
	.sectionflags	@""
	.align	4
.nv.constant0._ZN7cutlass13device_kernelINS_4gemm6kernel13GemmUniversalIN4cute5tupleIJiiiiEEENS1_10collective13CollectiveMmaINS1_34MainloopSm90TmaGmmaWarpSpecializedILi2ENS5_IJNS4_1CILi8EEENSA_ILi1EEESC_EEENS1_35KernelTmaWarpSpecializedCooperativeEEENS5_IJNSA_ILi128EEENSA_ILi64EEESG_EEEfNS5_IJlSC_lEEEfSJ_NS4_8TiledMMAINS4_8MMA_AtomIJNS4_4SM904GMMA29MMA_64x64x8_F32TF32TF32_SS_TNILNSN_7ScaleInE1ELSP_1EEEEEENS4_6LayoutINS5_IJNSA_ILi2EEESC_SC_EEENS5_IJSC_NSA_ILi0EEESV_EEEEENS5_IJNS4_10UnderscoreESY_SY_EEEEENS4_13SM90_TMA_LOADENS4_14ComposedLayoutINS4_7SwizzleILi3ELi4ELi3EEENS4_18smem_ptr_flag_bitsILi32EEENSS_INS5_IJSB_NSA_ILi32EEEEEENS5_IJS17_SC_EEEEEEEvNS4_8identityENS4_23SM90_TMA_LOAD_MULTICASTES1B_vS1C_EENS_8epilogue10collective6detail29Sm90TmaWarpSpecializedAdapterINS1G_15DefaultEpilogueIfSJ_SJ_NS1F_6thread17LinearCombinationIfLi1EffLNS1K_9ScaleType4KindE0ELNS_15FloatRoundStyleE2EfEENS1_15EpilogueDefaultEEEEEvvEEEEvNT_6ParamsE:
	.zero		1664


//--------------------- SYMBOLS --------------------------

	.type		.nv.reservedSmem.offset0,@object
	.size		.nv.reservedSmem.offset0,0x4
	.type		__assertfail,@function
